def attn_fwd(
    Q,
    K,
    V,
    Out,
    Lse,
    sm_scale,
    stride_qz,
    stride_qh,
    stride_qm,
    stride_qk,
    stride_kz,
    stride_kh,
    stride_kn,
    stride_kk,
    stride_vz,
    stride_vh,
    stride_vn,
    stride_vk,
    stride_oz,
    stride_oh,
    stride_om,
    stride_ok,
    seqlen_q,
    seqlen_k,
    BLOCK_M: tl.constexpr,
    BLOCK_N: tl.constexpr,
    HEAD_DIM: tl.constexpr,
    CAUSAL: tl.constexpr,
):
    start_m = tl.program_id(0)
    off_hz = tl.program_id(1)
    q_off = off_hz * stride_qh
    k_off = off_hz * stride_kh
    v_off = off_hz * stride_vh
    offs_m = start_m * BLOCK_M + tl.arange(0, BLOCK_M)
    offs_d = tl.arange(0, HEAD_DIM)
    offs_n = tl.arange(0, BLOCK_N)
    q_ptrs = Q + q_off + offs_m[:, None] * stride_qm + offs_d[None, :] * stride_qk
    k_ptrs = K + k_off + offs_d[:, None] * stride_kk + offs_n[None, :] * stride_kn
    v_ptrs = V + v_off + offs_n[:, None] * stride_vn + offs_d[None, :] * stride_vk
    m_i = tl.full([BLOCK_M], float("-inf"), dtype=tl.float32)
    l_i = tl.zeros([BLOCK_M], dtype=tl.float32) + 1.0
    acc = tl.zeros([BLOCK_M, HEAD_DIM], dtype=tl.float32)
    q = tl.load(q_ptrs)
    acc, l_i, m_i = _attn_fwd_inner(
        acc,
        l_i,
        m_i,
        q,
        k_ptrs,
        v_ptrs,
        sm_scale,
        stride_kn,
        stride_vn,
        start_m,
        seqlen_k,
        BLOCK_M,
        BLOCK_N,
        HEAD_DIM,
        CAUSAL,
    )
    acc = acc / l_i[:, None]
    lse = m_i + tl.math.log2(l_i) / 1.4426950408889634
    o_ptrs = (
        Out
        + off_hz * stride_oh
        + offs_m[:, None] * stride_om
        + offs_d[None, :] * stride_ok
    )
    tl.store(o_ptrs, acc.to(Out.dtype.element_ty))
    tl.store(Lse + off_hz * seqlen_q + offs_m, lse)

# config = {"BLOCK_M": 64, "BLOCK_N": 64, "HEAD_DIM": 16, "arch": "sm_90", "causal": false, "dtype": "fp16", "num_stages": 2, "num_warps": 4}
# arch = sm_90


// ===== COMPILED SASS (sm_90a) =====

	.target	sm_90a

	.elftype	@"ET_EXEC"


//--------------------- .note.nv.tkinfo           --------------------------
	.section	.note.nv.tkinfo,"",@"SHT_NOTE"
	.sectionflags	@"SHF_NOTE_NV_TKINFO"
	.tkinfo
        /*0018*/ 	.word	0x00000002
        /*0030*/ 	.string	""
        /*0030*/ 	.string	"ptxas"
        /*0030*/ 	.string	"Cuda compilation tools, release 13.0, V13.0.88"
        /*0030*/ 	.string	"Build cuda_13.0.r13.0/compiler.36424714_0"
        /*0030*/ 	.string	"-v  -suppress-debug-info  -lineinfo  -arch sm_90a "



//--------------------- .note.nv.cuinfo           --------------------------
	.section	.note.nv.cuinfo,"",@"SHT_NOTE"
	.sectionflags	@"SHF_NOTE_NV_CUINFO"
        /*0018*/ 	.short	0x0002
        /*001a*/ 	.short	0x005a
        /*001c*/ 	.short	0x0082
	.zero		2


//--------------------- .nv.info                  --------------------------
	.section	.nv.info,"",@"SHT_CUDA_INFO"
	.align	4


	//----- nvinfo : EIATTR_REGCOUNT
	.align		4
        /*0000*/ 	.byte	0x04, 0x2f
        /*0002*/ 	.short	(.L_2 - .L_1)
	.align		4
.L_1:
        /*0004*/ 	.word	index@(attn_fwd)
        /*0008*/ 	.word	0x00000076


	//----- nvinfo : EIATTR_FRAME_SIZE
	.align		4
.L_2:
        /*000c*/ 	.byte	0x04, 0x11
        /*000e*/ 	.short	(.L_4 - .L_3)
	.align		4
.L_3:
        /*0010*/ 	.word	index@(attn_fwd)
        /*0014*/ 	.word	0x00000000


	//----- nvinfo : EIATTR_MIN_STACK_SIZE
	.align		4
.L_4:
        /*0018*/ 	.byte	0x04, 0x12
        /*001a*/ 	.short	(.L_6 - .L_5)
	.align		4
.L_5:
        /*001c*/ 	.word	index@(attn_fwd)
        /*0020*/ 	.word	0x00000000
.L_6:


//--------------------- .nv.compat                --------------------------
	.section	.nv.compat,"",@"SHT_CUDA_COMPAT_INFO"
	.align	4
        /*0000*/ 	.byte	0x02, 0x09, 0x01, 0x00, 0x02, 0x02, 0x04, 0x00, 0x02, 0x05, 0x05, 0x00, 0x03, 0x07, 0x01, 0x01
        /*0010*/ 	.byte	0x02, 0x03, 0x00, 0x00, 0x02, 0x06, 0x01, 0x00, 0x04, 0x0b, 0x08, 0x00, 0x00, 0x00, 0x00, 0x00
        /*0020*/ 	.byte	0x00, 0x00, 0x00, 0x00


//--------------------- .nv.info.attn_fwd         --------------------------
	.section	.nv.info.attn_fwd,"",@"SHT_CUDA_INFO"
	.sectionflags	@""
	.align	4


	//----- nvinfo : EIATTR_CUDA_API_VERSION
	.align		4
        /*0000*/ 	.byte	0x04, 0x37
        /*0002*/ 	.short	(.L_8 - .L_7)
.L_7:
        /*0004*/ 	.word	0x00000082


	//----- nvinfo : EIATTR_KPARAM_INFO
	.align		4
.L_8:
        /*0008*/ 	.byte	0x04, 0x17
        /*000a*/ 	.short	(.L_10 - .L_9)
.L_9:
        /*000c*/ 	.word	0x00000000
        /*0010*/ 	.short	0x0019
        /*0012*/ 	.short	0x0080
        /*0014*/ 	.byte	0x00, 0xf4, 0x21, 0x00


	//----- nvinfo : EIATTR_KPARAM_INFO
	.align		4
.L_10:
        /*0018*/ 	.byte	0x04, 0x17
        /*001a*/ 	.short	(.L_12 - .L_11)
.L_11:
        /*001c*/ 	.word	0x00000000
        /*0020*/ 	.short	0x0018
        /*0022*/ 	.short	0x0078
        /*0024*/ 	.byte	0x00, 0xf4, 0x21, 0x00


	//----- nvinfo : EIATTR_KPARAM_INFO
	.align		4
.L_12:
        /*0028*/ 	.byte	0x04, 0x17
        /*002a*/ 	.short	(.L_14 - .L_13)
.L_13:
        /*002c*/ 	.word	0x00000000
        /*0030*/ 	.short	0x0017
        /*0032*/ 	.short	0x0070
        /*0034*/ 	.byte	0x00, 0xf0, 0x11, 0x00


	//----- nvinfo : EIATTR_KPARAM_INFO
	.align		4
.L_14:
        /*0038*/ 	.byte	0x04, 0x17
        /*003a*/ 	.short	(.L_16 - .L_15)
.L_15:
        /*003c*/ 	.word	0x00000000
        /*0040*/ 	.short	0x0016
        /*0042*/ 	.short	0x006c
        /*0044*/ 	.byte	0x00, 0xf0, 0x11, 0x00


	//----- nvinfo : EIATTR_KPARAM_INFO
	.align		4
.L_16:
        /*0048*/ 	.byte	0x04, 0x17
        /*004a*/ 	.short	(.L_18 - .L_17)
.L_17:
        /*004c*/ 	.word	0x00000000
        /*0050*/ 	.short	0x0015
        /*0052*/ 	.short	0x0068
        /*0054*/ 	.byte	0x00, 0xf0, 0x11, 0x00


	//----- nvinfo : EIATTR_KPARAM_INFO
	.align		4
.L_18:
        /*0058*/ 	.byte	0x04, 0x17
        /*005a*/ 	.short	(.L_20 - .L_19)
.L_19:
        /*005c*/ 	.word	0x00000000
        /*0060*/ 	.short	0x0014
        /*0062*/ 	.short	0x0064
        /*0064*/ 	.byte	0x00, 0xf0, 0x11, 0x00


	//----- nvinfo : EIATTR_KPARAM_INFO
	.align		4
.L_20:
        /*0068*/ 	.byte	0x04, 0x17
        /*006a*/ 	.short	(.L_22 - .L_21)
.L_21:
        /*006c*/ 	.word	0x00000000
        /*0070*/ 	.short	0x0013
        /*0072*/ 	.short	0x0060
        /*0074*/ 	.byte	0x00, 0xf0, 0x11, 0x00


	//----- nvinfo : EIATTR_KPARAM_INFO
	.align		4
.L_22:
        /*0078*/ 	.byte	0x04, 0x17
        /*007a*/ 	.short	(.L_24 - .L_23)
.L_23:
        /*007c*/ 	.word	0x00000000
        /*0080*/ 	.short	0x0012
        /*0082*/ 	.short	0x005c
        /*0084*/ 	.byte	0x00, 0xf0, 0x11, 0x00


	//----- nvinfo : EIATTR_KPARAM_INFO
	.align		4
.L_24:
        /*0088*/ 	.byte	0x04, 0x17
        /*008a*/ 	.short	(.L_26 - .L_25)
.L_25:
        /*008c*/ 	.word	0x00000000
        /*0090*/ 	.short	0x0011
        /*0092*/ 	.short	0x0058
        /*0094*/ 	.byte	0x00, 0xf0, 0x11, 0x00


	//----- nvinfo : EIATTR_KPARAM_INFO
	.align		4
.L_26:
        /*0098*/ 	.byte	0x04, 0x17
        /*009a*/ 	.short	(.L_28 - .L_27)
.L_27:
        /*009c*/ 	.word	0x00000000
        /*00a0*/ 	.short	0x0010
        /*00a2*/ 	.short	0x0054
        /*00a4*/ 	.byte	0x00, 0xf0, 0x11, 0x00


	//----- nvinfo : EIATTR_KPARAM_INFO
	.align		4
.L_28:
        /*00a8*/ 	.byte	0x04, 0x17
        /*00aa*/ 	.short	(.L_30 - .L_29)
.L_29:
        /*00ac*/ 	.word	0x00000000
        /*00b0*/ 	.short	0x000f
        /*00b2*/ 	.short	0x0050
        /*00b4*/ 	.byte	0x00, 0xf0, 0x11, 0x00


	//----- nvinfo : EIATTR_KPARAM_INFO
	.align		4
.L_30:
        /*00b8*/ 	.byte	0x04, 0x17
        /*00ba*/ 	.short	(.L_32 - .L_31)
.L_31:
        /*00bc*/ 	.word	0x00000000
        /*00c0*/ 	.short	0x000e
        /*00c2*/ 	.short	0x004c
        /*00c4*/ 	.byte	0x00, 0xf0, 0x11, 0x00


	//----- nvinfo : EIATTR_KPARAM_INFO
	.align		4
.L_32:
        /*00c8*/ 	.byte	0x04, 0x17
        /*00ca*/ 	.short	(.L_34 - .L_33)
.L_33:
        /*00cc*/ 	.word	0x00000000
        /*00d0*/ 	.short	0x000d
        /*00d2*/ 	.short	0x0048
        /*00d4*/ 	.byte	0x00, 0xf0, 0x11, 0x00


	//----- nvinfo : EIATTR_KPARAM_INFO
	.align		4
.L_34:
        /*00d8*/ 	.byte	0x04, 0x17
        /*00da*/ 	.short	(.L_36 - .L_35)
.L_35:
        /*00dc*/ 	.word	0x00000000
        /*00e0*/ 	.short	0x000c
        /*00e2*/ 	.short	0x0044
        /*00e4*/ 	.byte	0x00, 0xf0, 0x11, 0x00


	//----- nvinfo : EIATTR_KPARAM_INFO
	.align		4
.L_36:
        /*00e8*/ 	.byte	0x04, 0x17
        /*00ea*/ 	.short	(.L_38 - .L_37)
.L_37:
        /*00ec*/ 	.word	0x00000000
        /*00f0*/ 	.short	0x000b
        /*00f2*/ 	.short	0x0040
        /*00f4*/ 	.byte	0x00, 0xf0, 0x11, 0x00


	//----- nvinfo : EIATTR_KPARAM_INFO
	.align		4
.L_38:
        /*00f8*/ 	.byte	0x04, 0x17
        /*00fa*/ 	.short	(.L_40 - .L_39)
.L_39:
        /*00fc*/ 	.word	0x00000000
        /*0100*/ 	.short	0x000a
        /*0102*/ 	.short	0x003c
        /*0104*/ 	.byte	0x00, 0xf0, 0x11, 0x00


	//----- nvinfo : EIATTR_KPARAM_INFO
	.align		4
.L_40:
        /*0108*/ 	.byte	0x04, 0x17
        /*010a*/ 	.short	(.L_42 - .L_41)
.L_41:
        /*010c*/ 	.word	0x00000000
        /*0110*/ 	.short	0x0009
        /*0112*/ 	.short	0x0038
        /*0114*/ 	.byte	0x00, 0xf0, 0x11, 0x00


	//----- nvinfo : EIATTR_KPARAM_INFO
	.align		4
.L_42:
        /*0118*/ 	.byte	0x04, 0x17
        /*011a*/ 	.short	(.L_44 - .L_43)
.L_43:
        /*011c*/ 	.word	0x00000000
        /*0120*/ 	.short	0x0008
        /*0122*/ 	.short	0x0034
        /*0124*/ 	.byte	0x00, 0xf0, 0x11, 0x00


	//----- nvinfo : EIATTR_KPARAM_INFO
	.align		4
.L_44:
        /*0128*/ 	.byte	0x04, 0x17
        /*012a*/ 	.short	(.L_46 - .L_45)
.L_45:
        /*012c*/ 	.word	0x00000000
        /*0130*/ 	.short	0x0007
        /*0132*/ 	.short	0x0030
        /*0134*/ 	.byte	0x00, 0xf0, 0x11, 0x00


	//----- nvinfo : EIATTR_KPARAM_INFO
	.align		4
.L_46:
        /*0138*/ 	.byte	0x04, 0x17
        /*013a*/ 	.short	(.L_48 - .L_47)
.L_47:
        /*013c*/ 	.word	0x00000000
        /*0140*/ 	.short	0x0006
        /*0142*/ 	.short	0x002c
        /*0144*/ 	.byte	0x00, 0xf0, 0x11, 0x00


	//----- nvinfo : EIATTR_KPARAM_INFO
	.align		4
.L_48:
        /*0148*/ 	.byte	0x04, 0x17
        /*014a*/ 	.short	(.L_50 - .L_49)
.L_49:
        /*014c*/ 	.word	0x00000000
        /*0150*/ 	.short	0x0005
        /*0152*/ 	.short	0x0028
        /*0154*/ 	.byte	0x00, 0xf0, 0x11, 0x00


	//----- nvinfo : EIATTR_KPARAM_INFO
	.align		4
.L_50:
        /*0158*/ 	.byte	0x04, 0x17
        /*015a*/ 	.short	(.L_52 - .L_51)
.L_51:
        /*015c*/ 	.word	0x00000000
        /*0160*/ 	.short	0x0004
        /*0162*/ 	.short	0x0020
        /*0164*/ 	.byte	0x00, 0xf4, 0x21, 0x00


	//----- nvinfo : EIATTR_KPARAM_INFO
	.align		4
.L_52:
        /*0168*/ 	.byte	0x04, 0x17
        /*016a*/ 	.short	(.L_54 - .L_53)
.L_53:
        /*016c*/ 	.word	0x00000000
        /*0170*/ 	.short	0x0003
        /*0172*/ 	.short	0x0018
        /*0174*/ 	.byte	0x00, 0xf4, 0x21, 0x00


	//----- nvinfo : EIATTR_KPARAM_INFO
	.align		4
.L_54:
        /*0178*/ 	.byte	0x04, 0x17
        /*017a*/ 	.short	(.L_56 - .L_55)
.L_55:
        /*017c*/ 	.word	0x00000000
        /*0180*/ 	.short	0x0002
        /*0182*/ 	.short	0x0010
        /*0184*/ 	.byte	0x00, 0xf4, 0x21, 0x00


	//----- nvinfo : EIATTR_KPARAM_INFO
	.align		4
.L_56:
        /*0188*/ 	.byte	0x04, 0x17
        /*018a*/ 	.short	(.L_58 - .L_57)
.L_57:
        /*018c*/ 	.word	0x00000000
        /*0190*/ 	.short	0x0001
        /*0192*/ 	.short	0x0008
        /*0194*/ 	.byte	0x00, 0xf4, 0x21, 0x00


	//----- nvinfo : EIATTR_KPARAM_INFO
	.align		4
.L_58:
        /*0198*/ 	.byte	0x04, 0x17
        /*019a*/ 	.short	(.L_60 - .L_59)
.L_59:
        /*019c*/ 	.word	0x00000000
        /*01a0*/ 	.short	0x0000
        /*01a2*/ 	.short	0x0000
        /*01a4*/ 	.byte	0x00, 0xf4, 0x21, 0x00


	//----- nvinfo : EIATTR_SPARSE_MMA_MASK
	.align		4
.L_60:
        /*01a8*/ 	.byte	0x03, 0x50
        /*01aa*/ 	.short	0x0000


	//----- nvinfo : EIATTR_MAXREG_COUNT
	.align		4
        /*01ac*/ 	.byte	0x03, 0x1b
        /*01ae*/ 	.short	0x00ff


	//----- nvinfo : EIATTR_NUM_BARRIERS
	.align		4
        /*01b0*/ 	.byte	0x02, 0x4c
        /*01b2*/ 	.byte	0x01
	.zero		1


	//----- nvinfo : EIATTR_MERCURY_ISA_VERSION
	.align		4
        /*01b4*/ 	.byte	0x03, 0x5f
        /*01b6*/ 	.short	0x0101


	//----- nvinfo : EIATTR_COOP_GROUP_MASK_REGIDS
	.align		4
        /*01b8*/ 	.byte	0x04, 0x29
        /*01ba*/ 	.short	(.L_62 - .L_61)


	//   ....[0]....
.L_61:
        /*01bc*/ 	.word	0xffffffff


	//   ....[1]....
        /*01c0*/ 	.word	0xffffffff


	//   ....[2]....
        /*01c4*/ 	.word	0xffffffff


	//   ....[3]....
        /*01c8*/ 	.word	0xffffffff


	//   ....[4]....
        /*01cc*/ 	.word	0xffffffff


	//   ....[5]....
        /*01d0*/ 	.word	0xffffffff


	//   ....[6]....
        /*01d4*/ 	.word	0xffffffff


	//   ....[7]....
        /*01d8*/ 	.word	0xffffffff


	//----- nvinfo : EIATTR_COOP_GROUP_INSTR_OFFSETS
	.align		4
.L_62:
        /*01dc*/ 	.byte	0x04, 0x28
        /*01de*/ 	.short	(.L_64 - .L_63)


	//   ....[0]....
.L_63:
        /*01e0*/ 	.word	0x00001030


	//   ....[1]....
        /*01e4*/ 	.word	0x00001080


	//   ....[2]....
        /*01e8*/ 	.word	0x000012c0


	//   ....[3]....
        /*01ec*/ 	.word	0x000012e0


	//   ....[4]....
        /*01f0*/ 	.word	0x00001d80


	//   ....[5]....
        /*01f4*/ 	.word	0x00001d90


	//   ....[6]....
        /*01f8*/ 	.word	0x00001dd0


	//   ....[7]....
        /*01fc*/ 	.word	0x00001de0


	//----- nvinfo : EIATTR_EXIT_INSTR_OFFSETS
	.align		4
.L_64:
        /*0200*/ 	.byte	0x04, 0x1c
        /*0202*/ 	.short	(.L_66 - .L_65)


	//   ....[0]....
.L_65:
        /*0204*/ 	.word	0x00002a60


	//   ....[1]....
        /*0208*/ 	.word	0x00002a90


	//----- nvinfo : EIATTR_REQNTID
	.align		4
.L_66:
        /*020c*/ 	.byte	0x04, 0x10
        /*020e*/ 	.short	(.L_68 - .L_67)
.L_67:
        /*0210*/ 	.word	0x00000080
        /*0214*/ 	.word	0x00000001
        /*0218*/ 	.word	0x00000001


	//----- nvinfo : EIATTR_CBANK_PARAM_SIZE
	.align		4
.L_68:
        /*021c*/ 	.byte	0x03, 0x19
        /*021e*/ 	.short	0x0088


	//----- nvinfo : EIATTR_PARAM_CBANK
	.align		4
        /*0220*/ 	.byte	0x04, 0x0a
        /*0222*/ 	.short	(.L_70 - .L_69)
	.align		4
.L_69:
        /*0224*/ 	.word	index@(.nv.constant0.attn_fwd)
        /*0228*/ 	.short	0x0210
        /*022a*/ 	.short	0x0088


	//----- nvinfo : EIATTR_SW_WAR
	.align		4
.L_70:
        /*022c*/ 	.byte	0x04, 0x36
        /*022e*/ 	.short	(.L_72 - .L_71)
.L_71:
        /*0230*/ 	.word	0x00000008
.L_72:


//--------------------- .nv.callgraph             --------------------------
	.section	.nv.callgraph,"",@"SHT_CUDA_CALLGRAPH"
	.align	4
	.sectionentsize	8
	.align		4
        /*0000*/ 	.word	0x00000000
	.align		4
        /*0004*/ 	.word	0xffffffff
	.align		4
        /*0008*/ 	.word	0x00000000
	.align		4
        /*000c*/ 	.word	0xfffffffe
	.align		4
        /*0010*/ 	.word	0x00000000
	.align		4
        /*0014*/ 	.word	0xfffffffd
	.align		4
        /*0018*/ 	.word	0x00000000
	.align		4
        /*001c*/ 	.word	0xfffffffc


//--------------------- .nv.constant4             --------------------------
	.section	.nv.constant4,"a",@progbits
	.align	8
	.align		8
.nv.constant4:
        /*0000*/ 	.dword	_$_str


//--------------------- .text.attn_fwd            --------------------------
	.section	.text.attn_fwd,"ax",@progbits
	.align	128
        .global         attn_fwd
        .type           attn_fwd,@function
        .size           attn_fwd,(.L_x_3 - attn_fwd)
        .other          attn_fwd,@"STO_CUDA_ENTRY STV_DEFAULT"
attn_fwd:
.text.attn_fwd:
[----:B------:R-:W-:Y:S01]  /*0000*/  LDC R1, c[0x0][0x28] ;  /* 0x00000a00ff017b82 */ /* 0x000fe20000000800 */
[----:B------:R-:W0:Y:S07]  /*0010*/  S2R R19, SR_TID.X ;  /* 0x0000000000137919 */ /* 0x000e2e0000002100 */
[----:B------:R-:W1:Y:S01]  /*0020*/  S2UR UR7, SR_CTAID.Y ;  /* 0x00000000000779c3 */ /* 0x000e620000002600 */
[----:B------:R-:W-:Y:S01]  /*0030*/  ULDC.64 UR4, c[0x0][0x240] ;  /* 0x0000900000047ab9 */ /* 0x000fe20000000a00 */
[----:B------:R-:W-:Y:S01]  /*0040*/  ULDC.64 UR14, c[0x0][0x208] ;  /* 0x00008200000e7ab9 */ /* 0x000fe20000000a00 */
[----:B------:R-:W2:Y:S05]  /*0050*/  S2R R3, SR_CTAID.X ;  /* 0x0000000000037919 */ /* 0x000eaa0000002500 */
[----:B------:R-:W3:Y:S08]  /*0060*/  LDC R12, c[0x0][0x248] ;  /* 0x00009200ff0c7b82 */ /* 0x000ef00000000800 */
[----:B------:R-:W4:Y:S01]  /*0070*/  LDC.64 R22, c[0x0][0x210] ;  /* 0x00008400ff167b82 */ /* 0x000f220000000a00 */
[----:B-1----:R-:W-:-:S07]  /*0080*/  UIMAD UR4, UR7, UR4, URZ ;  /* 0x00000004070472a4 */ /* 0x002fce000f8e023f */
[----:B------:R-:W1:Y:S01]  /*0090*/  LDC R78, c[0x0][0x280] ;  /* 0x0000a000ff4e7b82 */ /* 0x000e620000000800 */
[----:B------:R-:W-:Y:S01]  /*00a0*/  USHF.L.U32 UR6, UR4, 0x1, URZ ;  /* 0x0000000104067899 */ /* 0x000fe2000800063f */
[----:B0-----:R-:W-:Y:S02]  /*00b0*/  LOP3.LUT R14, R19, 0x3f, RZ, 0xc0, !PT ;  /* 0x0000003f130e7812 */ /* 0x001fe400078ec0ff */
[----:B------:R-:W-:Y:S02]  /*00c0*/  SHF.R.U32.HI R15, RZ, 0x6, R19 ;  /* 0x00000006ff0f7819 */ /* 0x000fe40000011613 */
[----:B--2---:R-:W-:Y:S02]  /*00d0*/  LEA R0, R3, R14, 0x6 ;  /* 0x0000000e03007211 */ /* 0x004fe400078e30ff */
[----:B------:R-:W-:-:S03]  /*00e0*/  SGXT.U32 R15, R15, 0x1 ;  /* 0x000000010f0f781a */ /* 0x000fc60000000000 */
[----:B------:R-:W-:Y:S01]  /*00f0*/  IMAD R2, R0, UR5, RZ ;  /* 0x0000000500027c24 */ /* 0x000fe2000f8e02ff */
[----:B------:R-:W-:Y:S01]  /*0100*/  UIMAD.WIDE UR4, UR4, 0x2, URZ ;  /* 0x00000002040478a5 */ /* 0x000fe2000f8e023f */
[----:B---3--:R-:W-:-:S03]  /*0110*/  IMAD R5, R15, R12, RZ ;  /* 0x0000000c0f057224 */ /* 0x008fc600078e02ff */
[C---:B------:R-:W-:Y:S01]  /*0120*/  SHF.L.U32 R3, R2.reuse, 0x1, RZ ;  /* 0x0000000102037819 */ /* 0x040fe200000006ff */
[----:B------:R-:W-:Y:S01]  /*0130*/  IMAD.HI R2, R2, 0x2, RZ ;  /* 0x0000000202027827 */ /* 0x000fe200078e02ff */
[C---:B------:R-:W-:Y:S02]  /*0140*/  LEA R7, R12.reuse, R5, 0x1 ;  /* 0x000000050c077211 */ /* 0x040fe400078e08ff */
[----:B----4-:R-:W-:Y:S02]  /*0150*/  IADD3 R22, P0, P1, R3, UR6, R22 ;  /* 0x0000000603167c10 */ /* 0x010fe4000f91e016 */
[----:B------:R-:W-:Y:S02]  /*0160*/  LEA R8, R12, R7, 0x1 ;  /* 0x000000070c087211 */ /* 0x000fe400078e08ff */
[----:B------:R-:W-:Y:S02]  /*0170*/  IADD3.X R24, R2, UR5, R23, P0, P1 ;  /* 0x0000000502187c10 */ /* 0x000fe400087e2417 */
[----:B------:R-:W-:-:S02]  /*0180*/  LEA R2, P0, R5, R22, 0x1 ;  /* 0x0000001605027211 */ /* 0x000fc400078008ff */
[----:B------:R-:W-:Y:S02]  /*0190*/  LEA R9, R12, R8, 0x1 ;  /* 0x000000080c097211 */ /* 0x000fe400078e08ff */
[----:B------:R-:W-:Y:S02]  /*01a0*/  LEA R4, P1, R7, R22, 0x1 ;  /* 0x0000001607047211 */ /* 0x000fe400078208ff */
[----:B------:R-:W-:Y:S02]  /*01b0*/  LEA.HI.X.SX32 R3, R5, R24, 0x1, P0 ;  /* 0x0000001805037211 */ /* 0x000fe400000f0eff */
[----:B------:R-:W-:Y:S02]  /*01c0*/  LEA R6, P0, R8, R22, 0x1 ;  /* 0x0000001608067211 */ /* 0x000fe400078008ff */
[----:B------:R-:W-:Y:S01]  /*01d0*/  LEA R11, R12, R9, 0x1 ;  /* 0x000000090c0b7211 */ /* 0x000fe200078e08ff */
[----:B------:R0:W2:Y:S01]  /*01e0*/  LDG.E.U16 R18, desc[UR14][R2.64] ;  /* 0x0000000e02127981 */ /* 0x0000a2000c1e1500 */
[----:B------:R-:W-:-:S02]  /*01f0*/  LEA.HI.X.SX32 R5, R7, R24, 0x1, P1 ;  /* 0x0000001807057211 */ /* 0x000fc400008f0eff */
[----:B------:R-:W-:Y:S02]  /*0200*/  LEA.HI.X.SX32 R7, R8, R24, 0x1, P0 ;  /* 0x0000001808077211 */ /* 0x000fe400000f0eff */
[C---:B------:R-:W-:Y:S01]  /*0210*/  LEA R8, P0, R9.reuse, R22, 0x1 ;  /* 0x0000001609087211 */ /* 0x040fe200078008ff */
[C---:B------:R-:W-:Y:S01]  /*0220*/  IMAD R13, R12.reuse, 0x2, R11 ;  /* 0x000000020c0d7824 */ /* 0x040fe200078e020b */
[----:B------:R3:W4:Y:S02]  /*0230*/  LDG.E.U16 R20, desc[UR14][R4.64] ;  /* 0x0000000e04147981 */ /* 0x000724000c1e1500 */
[----:B------:R-:W-:Y:S02]  /*0240*/  LEA.HI.X.SX32 R9, R9, R24, 0x1, P0 ;  /* 0x0000001809097211 */ /* 0x000fe400000f0eff */
[----:B------:R-:W-:Y:S01]  /*0250*/  LEA R10, P0, R11, R22, 0x1 ;  /* 0x000000160b0a7211 */ /* 0x000fe200078008ff */
[----:B------:R5:W4:Y:S01]  /*0260*/  LDG.E.U16 R7, desc[UR14][R6.64] ;  /* 0x0000000e06077981 */ /* 0x000b22000c1e1500 */
[----:B------:R-:W-:-:S02]  /*0270*/  LEA R16, R12, R13, 0x1 ;  /* 0x0000000d0c107211 */ /* 0x000fc400078e08ff */
[----:B------:R-:W-:Y:S01]  /*0280*/  LEA.HI.X.SX32 R11, R11, R24, 0x1, P0 ;  /* 0x000000180b0b7211 */ /* 0x000fe200000f0eff */
[----:B------:R-:W4:Y:S01]  /*0290*/  LDG.E.U16 R8, desc[UR14][R8.64] ;  /* 0x0000000e08087981 */ /* 0x000f22000c1e1500 */
[C---:B0-----:R-:W-:Y:S02]  /*02a0*/  LEA R2, P0, R13.reuse, R22, 0x1 ;  /* 0x000000160d027211 */ /* 0x041fe400078008ff */
[----:B------:R-:W-:Y:S01]  /*02b0*/  LEA R17, R12, R16, 0x1 ;  /* 0x000000100c117211 */ /* 0x000fe200078e08ff */
[----:B------:R-:W4:Y:S01]  /*02c0*/  LDG.E.U16 R10, desc[UR14][R10.64] ;  /* 0x0000000e0a0a7981 */ /* 0x000f22000c1e1500 */
[----:B------:R-:W-:Y:S02]  /*02d0*/  LEA R12, P1, R16, R22, 0x1 ;  /* 0x00000016100c7211 */ /* 0x000fe400078208ff */
[----:B------:R-:W-:Y:S02]  /*02e0*/  LEA.HI.X.SX32 R3, R13, R24, 0x1, P0 ;  /* 0x000000180d037211 */ /* 0x000fe400000f0eff */
[----:B---3--:R-:W-:-:S02]  /*02f0*/  LEA R4, P0, R17, R22, 0x1 ;  /* 0x0000001611047211 */ /* 0x008fc400078008ff */
[-C--:B------:R-:W-:Y:S01]  /*0300*/  LEA.HI.X.SX32 R13, R16, R24.reuse, 0x1, P1 ;  /* 0x00000018100d7211 */ /* 0x080fe200008f0eff */
[----:B------:R-:W3:Y:S01]  /*0310*/  LDG.E.U16 R2, desc[UR14][R2.64] ;  /* 0x0000000e02027981 */ /* 0x000ee2000c1e1500 */
[----:B------:R-:W-:-:S04]  /*0320*/  LEA.HI.X.SX32 R5, R17, R24, 0x1, P0 ;  /* 0x0000001811057211 */ /* 0x000fc800000f0eff */
[----:B------:R0:W3:Y:S04]  /*0330*/  LDG.E.U16 R13, desc[UR14][R12.64] ;  /* 0x0000000e0c0d7981 */ /* 0x0000e8000c1e1500 */
[----:B------:R-:W3:Y:S01]  /*0340*/  LDG.E.U16 R4, desc[UR14][R4.64] ;  /* 0x0000000e04047981 */ /* 0x000ee2000c1e1500 */
[----:B------:R-:W0:Y:S01]  /*0350*/  S2UR UR6, SR_CgaCtaId ;  /* 0x00000000000679c3 */ /* 0x000e220000008800 */
[----:B------:R-:W-:Y:S01]  /*0360*/  SHF.R.S32.HI R79, RZ, 0x6, R19 ;  /* 0x00000006ff4f7819 */ /* 0x000fe20000011413 */
[----:B------:R-:W2:Y:S01]  /*0370*/  S2R R80, SR_TID.X ;  /* 0x0000000000507919 */ /* 0x000ea20000002100 */
[----:B-----5:R-:W-:Y:S01]  /*0380*/  SHF.L.U32 R6, R14, 0x1, RZ ;  /* 0x000000010e067819 */ /* 0x020fe200000006ff */
[----:B------:R-:W-:Y:S01]  /*0390*/  UMOV UR4, 0x400 ;  /* 0x0000040000047882 */ /* 0x000fe20000000000 */
[----:B------:R-:W-:-:S02]  /*03a0*/  SGXT R79, R79, 0x1 ;  /* 0x000000014f4f781a */ /* 0x000fc40000000200 */
[----:B-1----:R-:W-:Y:S02]  /*03b0*/  ISETP.GE.AND P0, PT, R78, 0x1, PT ;  /* 0x000000014e00780c */ /* 0x002fe40003f06270 */
[----:B------:R-:W-:-:S04]  /*03c0*/  LOP3.LUT R79, R6, 0x90, R79, 0x78, !PT ;  /* 0x00000090064f7812 */ /* 0x000fc800078e784f */
[C---:B------:R-:W-:Y:S02]  /*03d0*/  LOP3.LUT R81, R79.reuse, 0x20, RZ, 0x3c, !PT ;  /* 0x000000204f517812 */ /* 0x040fe400078e3cff */
[C---:B------:R-:W-:Y:S01]  /*03e0*/  LOP3.LUT R82, R79.reuse, 0x40, RZ, 0x3c, !PT ;  /* 0x000000404f527812 */ /* 0x040fe200078e3cff */
[----:B0-----:R-:W-:Y:S01]  /*03f0*/  ULEA UR6, UR6, UR4, 0x18 ;  /* 0x0000000406067291 */ /* 0x001fe2000f8ec03f */
[----:B------:R-:W-:Y:S01]  /*0400*/  LOP3.LUT R83, R79, 0x60, RZ, 0x3c, !PT ;  /* 0x000000604f537812 */ /* 0x000fe200078e3cff */
[----:B------:R-:W-:Y:S01]  /*0410*/  IMAD.MOV.U32 R12, RZ, RZ, 0x3f800000 ;  /* 0x3f800000ff0c7424 */ /* 0x000fe200078e00ff */
[----:B------:R-:W-:Y:S02]  /*0420*/  MOV R89, 0xff800000 ;  /* 0xff80000000597802 */ /* 0x000fe40000000f00 */
[----:B------:R-:W-:Y:S02]  /*0430*/  CS2R R56, SRZ ;  /* 0x0000000000387805 */ /* 0x000fe4000001ff00 */
[----:B------:R-:W-:-:S02]  /*0440*/  MOV R84, 0x3f800000 ;  /* 0x3f80000000547802 */ /* 0x000fc40000000f00 */
[----:B------:R-:W-:Y:S02]  /*0450*/  CS2R R58, SRZ ;  /* 0x00000000003a7805 */ /* 0x000fe4000001ff00 */
[----:B------:R-:W-:Y:S02]  /*0460*/  MOV R53, 0xff800000 ;  /* 0xff80000000357802 */ /* 0x000fe40000000f00 */
[----:B------:R-:W-:Y:S02]  /*0470*/  CS2R R60, SRZ ;  /* 0x00000000003c7805 */ /* 0x000fe4000001ff00 */
[----:B------:R-:W-:Y:S01]  /*0480*/  CS2R R62, SRZ ;  /* 0x00000000003e7805 */ /* 0x000fe2000001ff00 */
[----:B--2---:R0:W-:Y:S04]  /*0490*/  STS.U16 [R79+UR6], R18 ;  /* 0x000000124f007988 */ /* 0x0041e80008000406 */
[----:B----4-:R0:W-:Y:S04]  /*04a0*/  STS.U16 [R79+UR6+0x400], R10 ;  /* 0x0004000a4f007988 */ /* 0x0101e80008000406 */
[----:B------:R0:W-:Y:S04]  /*04b0*/  STS.U16 [R81+UR6+0x100], R20 ;  /* 0x0001001451007988 */ /* 0x0001e80008000406 */
[----:B---3--:R0:W-:Y:S04]  /*04c0*/  STS.U16 [R81+UR6+0x500], R2 ;  /* 0x0005000251007988 */ /* 0x0081e80008000406 */
[----:B------:R0:W-:Y:S04]  /*04d0*/  STS.U16 [R82+UR6+0x200], R7 ;  /* 0x0002000752007988 */ /* 0x0001e80008000406 */
[----:B------:R0:W-:Y:S04]  /*04e0*/  STS.U16 [R82+UR6+0x600], R13 ;  /* 0x0006000d52007988 */ /* 0x0001e80008000406 */
[----:B------:R0:W-:Y:S04]  /*04f0*/  STS.U16 [R83+UR6+0x300], R8 ;  /* 0x0003000853007988 */ /* 0x0001e80008000406 */
[----:B------:R0:W-:Y:S01]  /*0500*/  STS.U16 [R83+UR6+0x700], R4 ;  /* 0x0007000453007988 */ /* 0x0001e20008000406 */
[----:B------:R-:W-:Y:S05]  /*0510*/  @!P0 BRA `(.L_x_0) ;  /* 0x0000001800648947 */ /* 0x000fea0003800000 */
[----:B0-----:R-:W0:Y:S01]  /*0520*/  LDC.64 R10, c[0x0][0x260] ;  /* 0x00009800ff0a7b82 */ /* 0x001e220000000a00 */
[----:B------:R-:W-:Y:S01]  /*0530*/  ULDC.64 UR4, c[0x0][0x220] ;  /* 0x0000880000047ab9 */ /* 0x000fe20000000a00 */
[----:B------:R-:W-:Y:S01]  /*0540*/  SHF.R.U32.HI R4, RZ, 0x4, R19 ;  /* 0x00000004ff047819 */ /* 0x000fe20000011613 */
[----:B------:R-:W-:Y:S01]  /*0550*/  USHF.R.U32.HI UR8, URZ, 0x4, UR6 ;  /* 0x000000043f087899 */ /* 0x000fe20008011606 */
[----:B------:R-:W-:Y:S02]  /*0560*/  MOV R84, 0x3f800000 ;  /* 0x3f80000000547802 */ /* 0x000fe40000000f00 */
[----:B------:R-:W-:Y:S02]  /*0570*/  CS2R R56, SRZ ;  /* 0x0000000000387805 */ /* 0x000fe4000001ff00 */
[----:B------:R-:W-:Y:S02]  /*0580*/  SGXT.U32 R4, R4, 0x3 ;  /* 0x000000030404781a */ /* 0x000fe40000000000 */
[----:B------:R-:W-:Y:S01]  /*0590*/  CS2R R58, SRZ ;  /* 0x00000000003a7805 */ /* 0x000fe2000001ff00 */
[----:B------:R-:W1:Y:S01]  /*05a0*/  LDC.64 R12, c[0x0][0x250] ;  /* 0x00009400ff0c7b82 */ /* 0x000e620000000a00 */
[----:B------:R-:W-:-:S02]  /*05b0*/  MOV R87, RZ ;  /* 0x000000ff00577202 */ /* 0x000fc40000000f00 */
[----:B------:R-:W-:Y:S02]  /*05c0*/  CS2R R60, SRZ ;  /* 0x00000000003c7805 */ /* 0x000fe4000001ff00 */
[----:B------:R-:W-:Y:S02]  /*05d0*/  MOV R85, RZ ;  /* 0x000000ff00557202 */ /* 0x000fe40000000f00 */
[----:B------:R-:W-:Y:S02]  /*05e0*/  CS2R R62, SRZ ;  /* 0x00000000003e7805 */ /* 0x000fe4000001ff00 */
[----:B------:R-:W-:Y:S01]  /*05f0*/  MOV R86, 0xff800000 ;  /* 0xff80000000567802 */ /* 0x000fe20000000f00 */
[----:B------:R-:W-:Y:S01]  /*0600*/  USGXT.U32 UR8, UR8, 0xe ;  /* 0x0000000e0808789a */ /* 0x000fe20008000000 */
[----:B------:R-:W2:Y:S01]  /*0610*/  LDC R30, c[0x0][0x268] ;  /* 0x00009a00ff1e7b82 */ /* 0x000ea20000000800 */
[----:B0-----:R-:W-:Y:S02]  /*0620*/  IMAD R10, R10, UR7, RZ ;  /* 0x000000070a0a7c24 */ /* 0x001fe4000f8e02ff */
[----:B------:R-:W-:-:S03]  /*0630*/  IMAD R14, R14, R11, RZ ;  /* 0x0000000b0e0e7224 */ /* 0x000fc600078e02ff */
[C---:B------:R-:W-:Y:S01]  /*0640*/  SHF.L.U32 R2, R10.reuse, 0x1, RZ ;  /* 0x000000010a027819 */ /* 0x040fe200000006ff */
[----:B------:R-:W-:Y:S01]  /*0650*/  IMAD.HI R10, R10, 0x2, RZ ;  /* 0x000000020a0a7827 */ /* 0x000fe200078e02ff */
[----:B------:R-:W-:-:S03]  /*0660*/  SHF.L.U32 R3, R14, 0x1, RZ ;  /* 0x000000010e037819 */ /* 0x000fc600000006ff */
[----:B-1----:R-:W-:Y:S01]  /*0670*/  IMAD R12, R12, UR7, RZ ;  /* 0x000000070c0c7c24 */ /* 0x002fe2000f8e02ff */
[----:B------:R-:W-:Y:S01]  /*0680*/  IADD3 R26, P0, P1, R3, UR4, R2 ;  /* 0x00000004031a7c10 */ /* 0x000fe2000f91e002 */
[----:B------:R-:W-:Y:S01]  /*0690*/  IMAD.HI R3, R14, 0x2, RZ ;  /* 0x000000020e037827 */ /* 0x000fe200078e02ff */
[----:B------:R-:W-:Y:S01]  /*06a0*/  LOP3.LUT R2, R19, 0xf, RZ, 0xc0, !PT ;  /* 0x0000000f13027812 */ /* 0x000fe200078ec0ff */
[----:B------:R-:W-:Y:S02]  /*06b0*/  ULDC UR4, c[0x0][0x258] ;  /* 0x0000960000047ab9 */ /* 0x000fe40000000800 */
[----:B------:R-:W-:Y:S01]  /*06c0*/  IMAD R4, R4, R13, RZ ;  /* 0x0000000d04047224 */ /* 0x000fe200078e02ff */
[----:B------:R-:W-:Y:S01]  /*06d0*/  IADD3.X R28, R3, UR5, R10, P0, P1 ;  /* 0x00000005031c7c10 */ /* 0x000fe200087e240a */
[----:B------:R-:W-:Y:S01]  /*06e0*/  IMAD R3, R2, UR4, RZ ;  /* 0x0000000402037c24 */ /* 0x000fe2000f8e02ff */
[----:B------:R-:W-:Y:S01]  /*06f0*/  ULDC.64 UR4, c[0x0][0x218] ;  /* 0x0000860000047ab9 */ /* 0x000fe20000000a00 */
[C---:B------:R-:W-:Y:S01]  /*0700*/  IMAD.SHL.U32 R2, R12.reuse, 0x2, RZ ;  /* 0x000000020c027824 */ /* 0x040fe200078e00ff */
[----:B------:R-:W-:Y:S01]  /*0710*/  LEA R6, R13, R4, 0x3 ;  /* 0x000000040d067211 */ /* 0x000fe200078e18ff */
[----:B------:R-:W-:Y:S01]  /*0720*/  IMAD.HI R12, R12, 0x2, RZ ;  /* 0x000000020c0c7827 */ /* 0x000fe200078e02ff */
[----:B------:R-:W-:-:S02]  /*0730*/  SHF.L.U32 R5, R3, 0x1, RZ ;  /* 0x0000000103057819 */ /* 0x000fc400000006ff */
[----:B------:R-:W-:Y:S01]  /*0740*/  LEA R8, R13, R6, 0x3 ;  /* 0x000000060d087211 */ /* 0x000fe200078e18ff */
[----:B------:R-:W-:Y:S01]  /*0750*/  IMAD.HI R3, R3, 0x2, RZ ;  /* 0x0000000203037827 */ /* 0x000fe200078e02ff */
[----:B------:R-:W-:Y:S01]  /*0760*/  IADD3 R69, P0, P1, R5, UR4, R2 ;  /* 0x0000000405457c10 */ /* 0x000fe2000f91e002 */
[----:B------:R-:W-:Y:S01]  /*0770*/  UIADD3 UR4, UR6, 0x800, URZ ;  /* 0x0000080006047890 */ /* 0x000fe2000fffe03f */
[----:B------:R-:W-:Y:S01]  /*0780*/  LEA R2, R13, R8, 0x3 ;  /* 0x000000080d027211 */ /* 0x000fe200078e18ff */
[----:B--2---:R-:W-:Y:S01]  /*0790*/  IMAD R7, R15, R30, RZ ;  /* 0x0000001e0f077224 */ /* 0x004fe200078e02ff */
[----:B------:R-:W-:Y:S01]  /*07a0*/  IADD3.X R25, R3, UR5, R12, P0, P1 ;  /* 0x0000000503197c10 */ /* 0x000fe200087e240c */
[----:B------:R-:W-:Y:S01]  /*07b0*/  USHF.R.U32.HI UR4, URZ, 0x4, UR4 ;  /* 0x000000043f047899 */ /* 0x000fe20008011604 */
[----:B------:R-:W-:Y:S02]  /*07c0*/  LEA R14, P0, R4, R69, 0x1 ;  /* 0x00000045040e7211 */ /* 0x000fe400078008ff */
[----:B------:R-:W-:Y:S01]  /*07d0*/  LEA R5, R30, R7, 0x1 ;  /* 0x000000071e057211 */ /* 0x000fe200078e08ff */
[----:B------:R-:W-:Y:S01]  /*07e0*/  USGXT.U32 UR10, UR4, 0xe ;  /* 0x0000000e040a789a */ /* 0x000fe20008000000 */
[----:B------:R-:W-:-:S02]  /*07f0*/  LEA.HI.X.SX32 R15, R4, R25, 0x1, P0 ;  /* 0x00000019040f7211 */ /* 0x000fc400000f0eff */
[----:B------:R-:W-:Y:S01]  /*0800*/  LEA R3, R30, R5, 0x1 ;  /* 0x000000051e037211 */ /* 0x000fe200078e08ff */
[----:B------:R-:W-:Y:S01]  /*0810*/  UIADD3 UR12, UP0, UR10, 0x2, URZ ;  /* 0x000000020a0c7890 */ /* 0x000fe2000ff1e03f */
[-C--:B------:R-:W-:Y:S01]  /*0820*/  LEA R18, P0, R8, R69.reuse, 0x1 ;  /* 0x0000004508127211 */ /* 0x080fe200078008ff */
[----:B------:R-:W-:Y:S01]  /*0830*/  UMOV UR4, URZ ;  /* 0x0000003f00047c82 */ /* 0x000fe20008000000 */
[C---:B------:R-:W-:Y:S01]  /*0840*/  LEA R10, R13.reuse, R2, 0x3 ;  /* 0x000000020d0a7211 */ /* 0x040fe200078e18ff */
[----:B------:R-:W-:Y:S01]  /*0850*/  IMAD R9, R30, 0x2, R3 ;  /* 0x000000021e097824 */ /* 0x000fe200078e0203 */
[----:B------:R-:W-:Y:S01]  /*0860*/  LEA R16, P1, R6, R69, 0x1 ;  /* 0x0000004506107211 */ /* 0x000fe200078208ff */
[----:B------:R-:W-:Y:S01]  /*0870*/  UIADD3.X UR13, UR4, 0x40000040, URZ, UP0, !UPT ;  /* 0x40000040040d7890 */ /* 0x000fe200087fe43f */
[----:B------:R-:W-:Y:S01]  /*0880*/  LEA.HI.X.SX32 R19, R8, R25, 0x1, P0 ;  /* 0x0000001908137211 */ /* 0x000fe200000f0eff */
[----:B------:R-:W-:Y:S01]  /*0890*/  UMOV UR18, UR12 ;  /* 0x0000000c00127c82 */ /* 0x000fe20008000000 */
[----:B------:R-:W-:Y:S01]  /*08a0*/  LEA R12, R13, R10, 0x3 ;  /* 0x0000000a0d0c7211 */ /* 0x000fe200078e18ff */
[----:B------:R-:W-:Y:S01]  /*08b0*/  ULDC UR12, c[0x0][0x238] ;  /* 0x00008e00000c7ab9 */ /* 0x000fe20000000800 */
[----:B------:R-:W-:-:S02]  /*08c0*/  LEA R22, P0, R10, R69, 0x1 ;  /* 0x000000450a167211 */ /* 0x000fc400078008ff */
[----:B------:R-:W-:Y:S01]  /*08d0*/  LEA.HI.X.SX32 R17, R6, R25, 0x1, P1 ;  /* 0x0000001906117211 */ /* 0x000fe200008f0eff */
[----:B------:R-:W-:Y:S01]  /*08e0*/  UMOV UR19, UR13 ;  /* 0x0000000d00137c82 */ /* 0x000fe20008000000 */
[-C--:B------:R-:W-:Y:S01]  /*08f0*/  LEA R20, P2, R2, R69.reuse, 0x1 ;  /* 0x0000004502147211 */ /* 0x080fe200078408ff */
[----:B------:R-:W-:Y:S01]  /*0900*/  UIADD3.64 UR22, UR18, 0x2, URZ ;  /* 0x0000000212167897 */ /* 0x000fe2000fffe03f */
[----:B------:R-:W-:Y:S01]  /*0910*/  LEA R64, P1, R12, R69, 0x1 ;  /* 0x000000450c407211 */ /* 0x000fe200078208ff */
[----:B------:R-:W-:Y:S01]  /*0920*/  UIADD3.64 UR26, UR18, 0x4, URZ ;  /* 0x00000004121a7897 */ /* 0x000fe2000fffe03f */
[----:B------:R-:W-:Y:S02]  /*0930*/  LEA.HI.X.SX32 R23, R10, R25, 0x1, P0 ;  /* 0x000000190a177211 */ /* 0x000fe400000f0eff */
[----:B------:R-:W-:Y:S02]  /*0940*/  LEA R4, R13, R12, 0x3 ;  /* 0x0000000c0d047211 */ /* 0x000fe400078e18ff */
[----:B------:R-:W-:-:S02]  /*0950*/  LEA R10, R30, R9, 0x1 ;  /* 0x000000091e0a7211 */ /* 0x000fc400078e08ff */
[-C--:B------:R-:W-:Y:S02]  /*0960*/  LEA.HI.X.SX32 R21, R2, R25.reuse, 0x1, P2 ;  /* 0x0000001902157211 */ /* 0x080fe400010f0eff */
[----:B------:R-:W-:Y:S02]  /*0970*/  LEA.HI.X.SX32 R65, R12, R25, 0x1, P1 ;  /* 0x000000190c417211 */ /* 0x000fe400008f0eff */
[----:B------:R-:W-:Y:S02]  /*0980*/  LEA R66, P2, R4, R69, 0x1 ;  /* 0x0000004504427211 */ /* 0x000fe400078408ff */
[----:B------:R-:W-:Y:S02]  /*0990*/  LEA R12, R30, R10, 0x1 ;  /* 0x0000000a1e0c7211 */ /* 0x000fe400078e08ff */
[----:B------:R-:W-:Y:S02]  /*09a0*/  LEA R70, P0, R7, R26, 0x1 ;  /* 0x0000001a07467211 */ /* 0x000fe400078008ff */
[----:B------:R-:W-:Y:S01]  /*09b0*/  LEA.HI.X.SX32 R67, R4, R25, 0x1, P2 ;  /* 0x0000001904437211 */ /* 0x000fe200010f0eff */
[----:B------:R-:W-:Y:S01]  /*09c0*/  IMAD R24, R30, 0x2, R12 ;  /* 0x000000021e187824 */ /* 0x000fe200078e020c */
[----:B------:R-:W-:-:S02]  /*09d0*/  LEA R2, R13, R4, 0x3 ;  /* 0x000000040d027211 */ /* 0x000fc400078e18ff */
[----:B------:R-:W-:Y:S02]  /*09e0*/  LEA R74, P2, R3, R26, 0x1 ;  /* 0x0000001a034a7211 */ /* 0x000fe400078408ff */
[----:B------:R-:W-:Y:S02]  /*09f0*/  LEA.HI.X.SX32 R71, R7, R28, 0x1, P0 ;  /* 0x0000001c07477211 */ /* 0x000fe400000f0eff */
[-C--:B------:R-:W-:Y:S02]  /*0a00*/  LEA R72, P1, R5, R26.reuse, 0x1 ;  /* 0x0000001a05487211 */ /* 0x080fe400078208ff */
[----:B------:R-:W-:Y:S02]  /*0a10*/  LEA R76, P0, R9, R26, 0x1 ;  /* 0x0000001a094c7211 */ /* 0x000fe400078008ff */
[----:B------:R-:W-:Y:S02]  /*0a20*/  LEA R68, P3, R2, R69, 0x1 ;  /* 0x0000004502447211 */ /* 0x000fe400078608ff */
[----:B------:R-:W-:-:S02]  /*0a30*/  LEA.HI.X.SX32 R75, R3, R28, 0x1, P2 ;  /* 0x0000001c034b7211 */ /* 0x000fc400010f0eff */
[----:B------:R-:W-:Y:S02]  /*0a40*/  LEA R3, R30, R24, 0x1 ;  /* 0x000000181e037211 */ /* 0x000fe400078e08ff */
[-C--:B------:R-:W-:Y:S02]  /*0a50*/  LEA.HI.X.SX32 R73, R5, R28.reuse, 0x1, P1 ;  /* 0x0000001c05497211 */ /* 0x080fe400008f0eff */
[----:B------:R-:W-:Y:S02]  /*0a60*/  LEA.HI.X.SX32 R77, R9, R28, 0x1, P0 ;  /* 0x0000001c094d7211 */ /* 0x000fe400000f0eff */
[----:B------:R-:W-:Y:S02]  /*0a70*/  LEA.HI.X.SX32 R69, R2, R25, 0x1, P3 ;  /* 0x0000001902457211 */ /* 0x000fe400018f0eff */
[-C--:B------:R-:W-:Y:S02]  /*0a80*/  LEA R8, P0, R10, R26.reuse, 0x1 ;  /* 0x0000001a0a087211 */ /* 0x080fe400078008ff */
[----:B------:R-:W-:-:S02]  /*0a90*/  LEA R6, P1, R12, R26, 0x1 ;  /* 0x0000001a0c067211 */ /* 0x000fc400078208ff */
[-C--:B------:R-:W-:Y:S02]  /*0aa0*/  LEA R4, P2, R24, R26.reuse, 0x1 ;  /* 0x0000001a18047211 */ /* 0x080fe400078408ff */
[C---:B------:R-:W-:Y:S02]  /*0ab0*/  LEA R2, P3, R3.reuse, R26, 0x1 ;  /* 0x0000001a03027211 */ /* 0x040fe400078608ff */
[-C--:B------:R-:W-:Y:S02]  /*0ac0*/  LEA.HI.X.SX32 R9, R10, R28.reuse, 0x1, P0 ;  /* 0x0000001c0a097211 */ /* 0x080fe400000f0eff */
[-C--:B------:R-:W-:Y:S01]  /*0ad0*/  LEA.HI.X.SX32 R7, R12, R28.reuse, 0x1, P1 ;  /* 0x0000001c0c077211 */ /* 0x080fe200008f0eff */
[----:B------:R-:W-:Y:S01]  /*0ae0*/  IMAD.MOV.U32 R12, RZ, RZ, 0x3f800000 ;  /* 0x3f800000ff0c7424 */ /* 0x000fe200078e00ff */
[-C--:B------:R-:W-:Y:S02]  /*0af0*/  LEA.HI.X.SX32 R5, R24, R28.reuse, 0x1, P2 ;  /* 0x0000001c18057211 */ /* 0x080fe400010f0eff */
[----:B------:R-:W-:-:S02]  /*0b00*/  LEA.HI.X.SX32 R3, R3, R28, 0x1, P3 ;  /* 0x0000001c03037211 */ /* 0x000fc400018f0eff */
[----:B------:R-:W-:-:S07]  /*0b10*/  MOV R10, 0xff800000 ;  /* 0xff800000000a7802 */ /* 0x000fce0000000f00 */
.L_x_1:
[----:B------:R-:W-:-:S04]  /*0b20*/  IMAD.WIDE R24, R87, 0x2, R14 ;  /* 0x0000000257187825 */ /* 0x000fc800078e020e */
[C---:B------:R-:W-:Y:S02]  /*0b30*/  IMAD.WIDE R26, R87.reuse, 0x2, R16 ;  /* 0x00000002571a7825 */ /* 0x040fe400078e0210 */
[----:B------:R-:W2:Y:S02]  /*0b40*/  LDG.E.U16 R24, desc[UR14][R24.64] ;  /* 0x0000000e18187981 */ /* 0x000ea4000c1e1500 */
[C---:B------:R-:W-:Y:S02]  /*0b50*/  IMAD.WIDE R28, R87.reuse, 0x2, R18 ;  /* 0x00000002571c7825 */ /* 0x040fe400078e0212 */
[----:B------:R-:W3:Y:S02]  /*0b60*/  LDG.E.U16 R26, desc[UR14][R26.64] ;  /* 0x0000000e1a1a7981 */ /* 0x000ee4000c1e1500 */
[C---:B------:R-:W-:Y:S02]  /*0b70*/  IMAD.WIDE R30, R87.reuse, 0x2, R20 ;  /* 0x00000002571e7825 */ /* 0x040fe400078e0214 */
[----:B------:R-:W4:Y:S02]  /*0b80*/  LDG.E.U16 R88, desc[UR14][R28.64] ;  /* 0x0000000e1c587981 */ /* 0x000f24000c1e1500 */
[----:B------:R-:W-:-:S02]  /*0b90*/  IMAD.WIDE R32, R87, 0x2, R22 ;  /* 0x0000000257207825 */ /* 0x000fc400078e0216 */
[----:B------:R-:W5:Y:S02]  /*0ba0*/  LDG.E.U16 R90, desc[UR14][R30.64] ;  /* 0x0000000e1e5a7981 */ /* 0x000f64000c1e1500 */
[C---:B------:R-:W-:Y:S02]  /*0bb0*/  IMAD.WIDE R34, R87.reuse, 0x2, R64 ;  /* 0x0000000257227825 */ /* 0x040fe400078e0240 */
[----:B------:R-:W5:Y:S02]  /*0bc0*/  LDG.E.U16 R92, desc[UR14][R32.64] ;  /* 0x0000000e205c7981 */ /* 0x000f64000c1e1500 */
[C---:B------:R-:W-:Y:S02]  /*0bd0*/  IMAD.WIDE R36, R87.reuse, 0x2, R66 ;  /* 0x0000000257247825 */ /* 0x040fe400078e0242 */
[----:B------:R-:W5:Y:S02]  /*0be0*/  LDG.E.U16 R94, desc[UR14][R34.64] ;  /* 0x0000000e225e7981 */ /* 0x000f64000c1e1500 */
[----:B------:R-:W-:-:S02]  /*0bf0*/  IMAD.WIDE R38, R87, 0x2, R68 ;  /* 0x0000000257267825 */ /* 0x000fc400078e0244 */
[----:B------:R-:W5:Y:S04]  /*0c00*/  LDG.E.U16 R98, desc[UR14][R36.64] ;  /* 0x0000000e24627981 */ /* 0x000f68000c1e1500 */
[----:B------:R-:W5:Y:S01]  /*0c10*/  LDG.E.U16 R100, desc[UR14][R38.64] ;  /* 0x0000000e26647981 */ /* 0x000f62000c1e1500 */
[----:B------:R-:W-:Y:S06]  /*0c20*/  BAR.SYNC.DEFER_BLOCKING 0x0 ;  /* 0x0000000000007b1d */ /* 0x000fec0000010000 */
[----:B------:R-:W-:Y:S01]  /*0c30*/  UMOV UR9, 0x40000040 ;  /* 0x4000004000097882 */ /* 0x000fe20000000000 */
[----:B------:R-:W-:Y:S01]  /*0c40*/  UMOV UR11, 0xc0000010 ;  /* 0xc0000010000b7882 */ /* 0x000fe20000000000 */
[----:B------:R-:W-:-:S04]  /*0c50*/  IMAD.WIDE R102, R85, 0x2, R70 ;  /* 0x0000000255667825 */ /* 0x000fc800078e0246 */
[----:B------:R-:W-:-:S04]  /*0c60*/  IMAD.WIDE R104, R85, 0x2, R8 ;  /* 0x0000000255687825 */ /* 0x000fc800078e0208 */
[----:B------:R-:W-:-:S04]  /*0c70*/  IMAD.WIDE R96, R85, 0x2, R72 ;  /* 0x0000000255607825 */ /* 0x000fc800078e0248 */
[C---:B------:R-:W-:Y:S01]  /*0c80*/  IMAD.WIDE R106, R85.reuse, 0x2, R2 ;  /* 0x00000002556a7825 */ /* 0x040fe200078e0202 */
[----:B--2---:R-:W-:Y:S04]  /*0c90*/  STS.U16 [R79+UR6+0x800], R24 ;  /* 0x000800184f007988 */ /* 0x004fe80008000406 */
[----:B---3--:R0:W-:Y:S04]  /*0ca0*/  STS.U16 [R79+UR6+0x900], R26 ;  /* 0x0009001a4f007988 */ /* 0x0081e80008000406 */
[----:B----4-:R-:W-:Y:S04]  /*0cb0*/  STS.U16 [R79+UR6+0xa00], R88 ;  /* 0x000a00584f007988 */ /* 0x010fe80008000406 */
[----:B-----5:R1:W-:Y:S04]  /*0cc0*/  STS.U16 [R79+UR6+0xb00], R90 ;  /* 0x000b005a4f007988 */ /* 0x0203e80008000406 */
[----:B------:R2:W-:Y:S04]  /*0cd0*/  STS.U16 [R79+UR6+0xc00], R92 ;  /* 0x000c005c4f007988 */ /* 0x0005e80008000406 */
[----:B------:R-:W-:Y:S04]  /*0ce0*/  STS.U16 [R79+UR6+0xd00], R94 ;  /* 0x000d005e4f007988 */ /* 0x000fe80008000406 */
[----:B------:R3:W-:Y:S04]  /*0cf0*/  STS.U16 [R79+UR6+0xe00], R98 ;  /* 0x000e00624f007988 */ /* 0x0007e80008000406 */
[----:B------:R4:W-:Y:S01]  /*0d00*/  STS.U16 [R79+UR6+0xf00], R100 ;  /* 0x000f00644f007988 */ /* 0x0009e20008000406 */
[----:B------:R5:W-:Y:S06]  /*0d10*/  MEMBAR.ALL.CTA ;  /* 0x0000000000007992 */ /* 0x000bec0000008000 */
[----:B-----5:R-:W5:Y:S02]  /*0d20*/  FENCE.VIEW.ASYNC.S ;  /* 0x00000000000073c6 */ /* 0x020f640000000000 */
[----:B-----5:R-:W-:Y:S06]  /*0d30*/  BAR.SYNC.DEFER_BLOCKING 0x0 ;  /* 0x0000000000007b1d */ /* 0x020fec0000010000 */
[----:B0-----:R-:W-:Y:S01]  /*0d40*/  WARPGROUP.ARRIVE ;  /* 0x00000000000079c5 */ /* 0x001fe20000000000 */
[C---:B-1----:R-:W-:Y:S01]  /*0d50*/  IMAD.WIDE R90, R85.reuse, 0x2, R74 ;  /* 0x00000002555a7825 */ /* 0x042fe200078e024a */
[----:B------:R-:W5:Y:S04]  /*0d60*/  LDG.E.U16 R102, desc[UR14][R102.64] ;  /* 0x0000000e66667981 */ /* 0x000f68000c1e1500 */
[----:B------:R-:W-:Y:S01]  /*0d70*/  HGMMA.64x64x16.F32 R24, gdesc[UR8].tnspA, RZ, !UPT, gsb0 ;  /* 0x20e00000081879f0 */ /* 0x000fe2000c0008ff */
[----:B--2---:R-:W-:Y:S01]  /*0d80*/  IMAD.WIDE R92, R85, 0x2, R76 ;  /* 0x00000002555c7825 */ /* 0x004fe200078e024c */
[----:B------:R-:W2:Y:S04]  /*0d90*/  LDG.E.U16 R104, desc[UR14][R104.64] ;  /* 0x0000000e68687981 */ /* 0x000ea8000c1e1500 */
[----:B------:R0:W2:Y:S04]  /*0da0*/  LDG.E.U16 R96, desc[UR14][R96.64] ;  /* 0x0000000e60607981 */ /* 0x0000a8000c1e1500 */
[----:B------:R1:W2:Y:S04]  /*0db0*/  LDG.E.U16 R99, desc[UR14][R90.64] ;  /* 0x0000000e5a637981 */ /* 0x0002a8000c1e1500 */
[----:B---3--:R3:W2:Y:S04]  /*0dc0*/  LDG.E.U16 R98, desc[UR14][R92.64] ;  /* 0x0000000e5c627981 */ /* 0x0086a8000c1e1500 */
[----:B------:R-:W2:Y:S01]  /*0dd0*/  LDG.E.U16 R106, desc[UR14][R106.64] ;  /* 0x0000000e6a6a7981 */ /* 0x000ea2000c1e1500 */
[----:B------:R-:W-:-:S02]  /*0de0*/  WARPGROUP.DEPBAR.LE gsb0, 0x0 ;  /* 0x00008000000079c5 */ /* 0x000fc40000010000 */
[----:B------:R-:W-:Y:S01]  /*0df0*/  FMUL R88, R24, UR12 ;  /* 0x0000000c18587c20 */ /* 0x000fe20008400000 */
[----:B------:R-:W-:Y:S01]  /*0e00*/  FMUL R89, R25, UR12 ;  /* 0x0000000c19597c20 */ /* 0x000fe20008400000 */
[----:B------:R-:W-:-:S04]  /*0e10*/  FMUL R94, R28, UR12 ;  /* 0x0000000c1c5e7c20 */ /* 0x000fc80008400000 */
[----:B------:R-:W-:-:S04]  /*0e20*/  FMNMX R89, R88, R89, !PT ;  /* 0x0000005958597209 */ /* 0x000fc80007800000 */
[----:B------:R-:W-:Y:S01]  /*0e30*/  FMNMX R108, R94, R89, !PT ;  /* 0x000000595e6c7209 */ /* 0x000fe20007800000 */
[----:B------:R-:W-:-:S04]  /*0e40*/  IMAD.WIDE R94, R85, 0x2, R6 ;  /* 0x00000002555e7825 */ /* 0x000fc800078e0206 */
[----:B------:R-:W-:Y:S01]  /*0e50*/  IMAD.WIDE R88, R85, 0x2, R4 ;  /* 0x0000000255587825 */ /* 0x000fe200078e0204 */
[----:B----4-:R-:W4:Y:S04]  /*0e60*/  LDG.E.U16 R100, desc[UR14][R94.64] ;  /* 0x0000000e5e647981 */ /* 0x010f28000c1e1500 */
[----:B------:R3:W4:Y:S01]  /*0e70*/  LDG.E.U16 R101, desc[UR14][R88.64] ;  /* 0x0000000e58657981 */ /* 0x000722000c1e1500 */
[----:B0-----:R-:W-:Y:S01]  /*0e80*/  FMUL R97, R29, UR12 ;  /* 0x0000000c1d617c20 */ /* 0x001fe20008400000 */
[----:B------:R-:W-:Y:S01]  /*0e90*/  FMUL R103, R32, UR12 ;  /* 0x0000000c20677c20 */ /* 0x000fe20008400000 */
[----:B-1----:R-:W-:Y:S01]  /*0ea0*/  FMUL R90, R33, UR12 ;  /* 0x0000000c215a7c20 */ /* 0x002fe20008400000 */
[----:B------:R-:W-:Y:S01]  /*0eb0*/  FMUL R91, R36, UR12 ;  /* 0x0000000c245b7c20 */ /* 0x000fe20008400000 */
[----:B------:R-:W-:Y:S01]  /*0ec0*/  BAR.SYNC.DEFER_BLOCKING 0x0 ;  /* 0x0000000000007b1d */ /* 0x000fe20000010000 */
[----:B------:R-:W-:-:S04]  /*0ed0*/  FMNMX R108, R97, R108, !PT ;  /* 0x0000006c616c7209 */ /* 0x000fc80007800000 */
[----:B------:R-:W-:-:S04]  /*0ee0*/  FMNMX R103, R103, R108, !PT ;  /* 0x0000006c67677209 */ /* 0x000fc80007800000 */
[----:B---3--:R-:W-:Y:S01]  /*0ef0*/  FMNMX R92, R90, R103, !PT ;  /* 0x000000675a5c7209 */ /* 0x008fe20007800000 */
[----:B------:R-:W-:-:S03]  /*0f00*/  FMUL R90, R37, UR12 ;  /* 0x0000000c255a7c20 */ /* 0x000fc60008400000 */
[----:B------:R-:W-:Y:S01]  /*0f10*/  FMNMX R93, R91, R92, !PT ;  /* 0x0000005c5b5d7209 */ /* 0x000fe20007800000 */
        /* <DEDUP_REMOVED lines=15> */
[----:B------:R-:W-:-:S04]  /*1010*/  FMNMX R88, R88, R91, !PT ;  /* 0x0000005b58587209 */ /* 0x000fc80007800000 */
[----:B------:R-:W-:-:S05]  /*1020*/  FMNMX R92, R89, R88, !PT ;  /* 0x00000058595c7209 */ /* 0x000fca0007800000 */
[----:B------:R-:W0:Y:S01]  /*1030*/  SHFL.BFLY PT, R89, R92, 0x2, 0x1f ;  /* 0x0c401f005c597f89 */ /* 0x000e2200000e0000 */
[----:B------:R-:W-:Y:S01]  /*1040*/  FMUL R88, R26, UR12 ;  /* 0x0000000c1a587c20 */ /* 0x000fe20008400000 */
[----:B------:R-:W-:Y:S01]  /*1050*/  FMUL R90, R30, UR12 ;  /* 0x0000000c1e5a7c20 */ /* 0x000fe20008400000 */
[----:B0-----:R-:W-:Y:S01]  /*1060*/  FMNMX R93, R92, R89, !PT ;  /* 0x000000595c5d7209 */ /* 0x001fe20007800000 */
[----:B------:R-:W-:-:S04]  /*1070*/  FMUL R89, R27, UR12 ;  /* 0x0000000c1b597c20 */ /* 0x000fc80008400000 */
[----:B------:R-:W0:Y:S01]  /*1080*/  SHFL.BFLY PT, R94, R93, 0x1, 0x1f ;  /* 0x0c201f005d5e7f89 */ /* 0x000e2200000e0000 */
        /* <DEDUP_REMOVED lines=11> */
[----:B------:R-:W-:Y:S01]  /*1140*/  FMUL R90, R42, UR12 ;  /* 0x0000000c2a5a7c20 */ /* 0x000fe20008400000 */
[----:B0-----:R-:W-:Y:S02]  /*1150*/  FMNMX R93, R93, R94, !PT ;  /* 0x0000005e5d5d7209 */ /* 0x001fe40007800000 */
[----:B------:R-:W-:Y:S01]  /*1160*/  FMNMX R91, R88, R89, !PT ;  /* 0x00000059585b7209 */ /* 0x000fe20007800000 */
[----:B------:R-:W-:Y:S01]  /*1170*/  FMUL R88, R43, UR12 ;  /* 0x0000000c2b587c20 */ /* 0x000fe20008400000 */
[----:B------:R-:W-:Y:S02]  /*1180*/  FMNMX R89, R93, R10, !PT ;  /* 0x0000000a5d597209 */ /* 0x000fe40007800000 */
[----:B------:R-:W-:Y:S01]  /*1190*/  FMNMX R91, R90, R91, !PT ;  /* 0x0000005b5a5b7209 */ /* 0x000fe20007800000 */
[----:B------:R-:W-:-:S03]  /*11a0*/  FMUL R90, R46, UR12 ;  /* 0x0000000c2e5a7c20 */ /* 0x000fc60008400000 */
[----:B------:R-:W-:Y:S01]  /*11b0*/  FMNMX R91, R88, R91, !PT ;  /* 0x0000005b585b7209 */ /* 0x000fe20007800000 */
[--C-:B------:R-:W-:Y:S01]  /*11c0*/  FFMA R92, R24, UR12, -R89.reuse ;  /* 0x0000000c185c7c23 */ /* 0x100fe20008000859 */
[----:B------:R-:W-:Y:S02]  /*11d0*/  FMUL R24, R47, UR12 ;  /* 0x0000000c2f187c20 */ /* 0x000fe40008400000 */
[----:B------:R-:W-:Y:S01]  /*11e0*/  FMNMX R91, R90, R91, !PT ;  /* 0x0000005b5a5b7209 */ /* 0x000fe20007800000 */
[----:B------:R-:W-:Y:S01]  /*11f0*/  FMUL R90, R50, UR12 ;  /* 0x0000000c325a7c20 */ /* 0x000fe20008400000 */
[----:B------:R-:W-:Y:S02]  /*1200*/  FFMA R25, R25, UR12, -R89 ;  /* 0x0000000c19197c23 */ /* 0x000fe40008000859 */
[----:B------:R-:W-:Y:S01]  /*1210*/  FMNMX R91, R24, R91, !PT ;  /* 0x0000005b185b7209 */ /* 0x000fe20007800000 */
[----:B------:R-:W-:Y:S01]  /*1220*/  FMUL R24, R51, UR12 ;  /* 0x0000000c33187c20 */ /* 0x000fe20008400000 */
[----:B------:R-:W-:-:S02]  /*1230*/  FMUL R88, R92, 1.4426950216293334961 ;  /* 0x3fb8aa3b5c587820 */ /* 0x000fc40000400000 */
[----:B------:R-:W-:Y:S01]  /*1240*/  FMNMX R93, R90, R91, !PT ;  /* 0x0000005b5a5d7209 */ /* 0x000fe20007800000 */
[----:B------:R-:W-:Y:S01]  /*1250*/  FMUL R92, R25, 1.4426950216293334961 ;  /* 0x3fb8aa3b195c7820 */ /* 0x000fe20000400000 */
[----:B------:R-:W-:Y:S01]  /*1260*/  FMUL R25, R54, UR12 ;  /* 0x0000000c36197c20 */ /* 0x000fe20008400000 */
[----:B------:R-:W-:Y:S01]  /*1270*/  FFMA R90, R28, UR12, -R89 ;  /* 0x0000000c1c5a7c23 */ /* 0x000fe20008000859 */
[----:B------:R-:W-:Y:S01]  /*1280*/  FMNMX R28, R24, R93, !PT ;  /* 0x0000005d181c7209 */ /* 0x000fe20007800000 */
[----:B------:R-:W-:-:S03]  /*1290*/  FMUL R24, R55, UR12 ;  /* 0x0000000c37187c20 */ /* 0x000fc60008400000 */
[----:B------:R-:W-:-:S04]  /*12a0*/  FMNMX R25, R25, R28, !PT ;  /* 0x0000001c19197209 */ /* 0x000fc80007800000 */
[----:B------:R-:W-:-:S05]  /*12b0*/  FMNMX R24, R24, R25, !PT ;  /* 0x0000001918187209 */ /* 0x000fca0007800000 */
[----:B------:R-:W0:Y:S02]  /*12c0*/  SHFL.BFLY PT, R25, R24, 0x2, 0x1f ;  /* 0x0c401f0018197f89 */ /* 0x000e2400000e0000 */
[----:B0-----:R-:W-:-:S05]  /*12d0*/  FMNMX R25, R24, R25, !PT ;  /* 0x0000001918197209 */ /* 0x001fca0007800000 */
[----:B------:R-:W0:Y:S04]  /*12e0*/  SHFL.BFLY PT, R24, R25, 0x1, 0x1f ;  /* 0x0c201f0019187f89 */ /* 0x000e2800000e0000 */
[----:B-----5:R-:W-:Y:S04]  /*12f0*/  STS.U16 [R79+UR6+0x800], R102 ;  /* 0x000800664f007988 */ /* 0x020fe80008000406 */
[----:B--2---:R-:W-:Y:S04]  /*1300*/  STS.U16 [R79+UR6+0xc00], R104 ;  /* 0x000c00684f007988 */ /* 0x004fe80008000406 */
[----:B------:R-:W-:Y:S01]  /*1310*/  STS.U16 [R81+UR6+0x900], R96 ;  /* 0x0009006051007988 */ /* 0x000fe20008000406 */
[----:B0-----:R-:W-:Y:S01]  /*1320*/  FMNMX R25, R25, R24, !PT ;  /* 0x0000001819197209 */ /* 0x001fe20007800000 */
[----:B------:R-:W-:-:S03]  /*1330*/  FFMA R24, R53, UR12, -R89 ;  /* 0x0000000c35187c23 */ /* 0x000fc60008000859 */
[----:B------:R-:W-:Y:S01]  /*1340*/  FMNMX R53, R25, R86, !PT ;  /* 0x0000005619357209 */ /* 0x000fe20007800000 */
[----:B------:R-:W-:Y:S01]  /*1350*/  FMUL R24, R24, 1.4426950216293334961 ;  /* 0x3fb8aa3b18187820 */ /* 0x000fe20000400000 */
[----:B------:R-:W-:Y:S01]  /*1360*/  FADD R10, -R89, R10 ;  /* 0x0000000a590a7221 */ /* 0x000fe20000000100 */
[--C-:B------:R-:W-:Y:S01]  /*1370*/  FFMA R40, R40, UR12, -R89.reuse ;  /* 0x0000000c28287c23 */ /* 0x100fe20008000859 */
[--C-:B------:R-:W-:Y:S01]  /*1380*/  FFMA R41, R41, UR12, -R89.reuse ;  /* 0x0000000c29297c23 */ /* 0x100fe20008000859 */
[----:B------:R0:W-:Y:S01]  /*1390*/  MUFU.EX2 R103, R24 ;  /* 0x0000001800677308 */ /* 0x0001e20000000800 */
[--C-:B------:R-:W-:Y:S01]  /*13a0*/  FFMA R44, R44, UR12, -R89.reuse ;  /* 0x0000000c2c2c7c23 */ /* 0x100fe20008000859 */
[--C-:B------:R-:W-:Y:S01]  /*13b0*/  FFMA R45, R45, UR12, -R89.reuse ;  /* 0x0000000c2d2d7c23 */ /* 0x100fe20008000859 */
[--C-:B------:R-:W-:Y:S01]  /*13c0*/  FFMA R48, R48, UR12, -R89.reuse ;  /* 0x0000000c30307c23 */ /* 0x100fe20008000859 */
[--C-:B------:R-:W-:Y:S01]  /*13d0*/  FFMA R49, R49, UR12, -R89.reuse ;  /* 0x0000000c31317c23 */ /* 0x100fe20008000859 */
[----:B------:R-:W-:Y:S01]  /*13e0*/  FFMA R52, R52, UR12, -R89 ;  /* 0x0000000c34347c23 */ /* 0x000fe20008000859 */
[--C-:B------:R-:W-:Y:S01]  /*13f0*/  FFMA R26, R26, UR12, -R53.reuse ;  /* 0x0000000c1a1a7c23 */ /* 0x100fe20008000835 */
[--C-:B------:R-:W-:Y:S01]  /*1400*/  FFMA R42, R42, UR12, -R53.reuse ;  /* 0x0000000c2a2a7c23 */ /* 0x100fe20008000835 */
[--C-:B------:R-:W-:Y:S01]  /*1410*/  FFMA R43, R43, UR12, -R53.reuse ;  /* 0x0000000c2b2b7c23 */ /* 0x100fe20008000835 */
[--C-:B------:R-:W-:Y:S01]  /*1420*/  FFMA R46, R46, UR12, -R53.reuse ;  /* 0x0000000c2e2e7c23 */ /* 0x100fe20008000835 */
[--C-:B------:R-:W-:Y:S01]  /*1430*/  FFMA R47, R47, UR12, -R53.reuse ;  /* 0x0000000c2f2f7c23 */ /* 0x100fe20008000835 */
[--C-:B------:R-:W-:Y:S01]  /*1440*/  FFMA R50, R50, UR12, -R53.reuse ;  /* 0x0000000c32327c23 */ /* 0x100fe20008000835 */
[--C-:B------:R-:W-:Y:S01]  /*1450*/  FFMA R51, R51, UR12, -R53.reuse ;  /* 0x0000000c33337c23 */ /* 0x100fe20008000835 */
[----:B0-----:R-:W-:Y:S01]  /*1460*/  FADD R24, -R53, R86 ;  /* 0x0000005635187221 */ /* 0x001fe20000000100 */
[--C-:B------:R-:W-:Y:S01]  /*1470*/  FFMA R54, R54, UR12, -R53.reuse ;  /* 0x0000000c36367c23 */ /* 0x100fe20008000835 */
[----:B------:R-:W-:Y:S01]  /*1480*/  FFMA R55, R55, UR12, -R53 ;  /* 0x0000000c37377c23 */ /* 0x000fe20008000835 */
[--C-:B------:R-:W-:Y:S01]  /*1490*/  FFMA R29, R29, UR12, -R89.reuse ;  /* 0x0000000c1d1d7c23 */ /* 0x100fe20008000859 */
[--C-:B------:R-:W-:Y:S01]  /*14a0*/  FFMA R32, R32, UR12, -R89.reuse ;  /* 0x0000000c20207c23 */ /* 0x100fe20008000859 */
[--C-:B------:R-:W-:Y:S01]  /*14b0*/  FFMA R33, R33, UR12, -R89.reuse ;  /* 0x0000000c21217c23 */ /* 0x100fe20008000859 */
[--C-:B------:R-:W-:Y:S01]  /*14c0*/  FFMA R36, R36, UR12, -R89.reuse ;  /* 0x0000000c24247c23 */ /* 0x100fe20008000859 */
[----:B------:R-:W-:Y:S01]  /*14d0*/  FFMA R37, R37, UR12, -R89 ;  /* 0x0000000c25257c23 */ /* 0x000fe20008000859 */
[----:B------:R-:W-:Y:S01]  /*14e0*/  FMUL R105, R10, 1.4426950216293334961 ;  /* 0x3fb8aa3b0a697820 */ /* 0x000fe20000400000 */
[--C-:B------:R-:W-:Y:S01]  /*14f0*/  FFMA R27, R27, UR12, -R53.reuse ;  /* 0x0000000c1b1b7c23 */ /* 0x100fe20008000835 */
[--C-:B------:R-:W-:Y:S01]  /*1500*/  FFMA R30, R30, UR12, -R53.reuse ;  /* 0x0000000c1e1e7c23 */ /* 0x100fe20008000835 */
[--C-:B------:R-:W-:Y:S01]  /*1510*/  FFMA R31, R31, UR12, -R53.reuse ;  /* 0x0000000c1f1f7c23 */ /* 0x100fe20008000835 */
[--C-:B------:R-:W-:Y:S01]  /*1520*/  FFMA R34, R34, UR12, -R53.reuse ;  /* 0x0000000c22227c23 */ /* 0x100fe20008000835 */
[--C-:B------:R-:W-:Y:S01]  /*1530*/  FFMA R35, R35, UR12, -R53.reuse ;  /* 0x0000000c23237c23 */ /* 0x100fe20008000835 */
[--C-:B------:R-:W-:Y:S01]  /*1540*/  FFMA R38, R38, UR12, -R53.reuse ;  /* 0x0000000c26267c23 */ /* 0x100fe20008000835 */
[----:B------:R-:W-:Y:S01]  /*1550*/  FFMA R39, R39, UR12, -R53 ;  /* 0x0000000c27277c23 */ /* 0x000fe20008000835 */
[----:B------:R-:W-:Y:S01]  /*1560*/  FMUL R90, R90, 1.4426950216293334961 ;  /* 0x3fb8aa3b5a5a7820 */ /* 0x000fe20000400000 */
        /* <DEDUP_REMOVED lines=23> */
[----:B----4-:R-:W-:Y:S04]  /*16e0*/  STS.U16 [R81+UR6+0xd00], R100 ;  /* 0x000d006451007988 */ /* 0x010fe80008000406 */
[----:B------:R-:W-:Y:S04]  /*16f0*/  STS.U16 [R82+UR6+0xa00], R99 ;  /* 0x000a006352007988 */ /* 0x000fe80008000406 */
[----:B------:R-:W-:Y:S04]  /*1700*/  STS.U16 [R82+UR6+0xe00], R101 ;  /* 0x000e006552007988 */ /* 0x000fe80008000406 */
[----:B------:R-:W-:Y:S04]  /*1710*/  STS.U16 [R83+UR6+0xb00], R98 ;  /* 0x000b006253007988 */ /* 0x000fe80008000406 */
[----:B------:R-:W-:Y:S01]  /*1720*/  STS.U16 [R83+UR6+0xf00], R106 ;  /* 0x000f006a53007988 */ /* 0x000fe20008000406 */
[----:B------:R0:W-:Y:S06]  /*1730*/  MEMBAR.ALL.CTA ;  /* 0x0000000000007992 */ /* 0x0001ec0000008000 */
[----:B0-----:R-:W0:Y:S01]  /*1740*/  FENCE.VIEW.ASYNC.S ;  /* 0x00000000000073c6 */ /* 0x001e220000000000 */
[----:B------:R-:W-:Y:S01]  /*1750*/  FMUL R30, R30, 1.4426950216293334961 ;  /* 0x3fb8aa3b1e1e7820 */ /* 0x000fe20000400000 */
[----:B------:R-:W-:Y:S01]  /*1760*/  FMUL R31, R31, 1.4426950216293334961 ;  /* 0x3fb8aa3b1f1f7820 */ /* 0x000fe20000400000 */
[----:B------:R-:W-:Y:S01]  /*1770*/  FMUL R34, R34, 1.4426950216293334961 ;  /* 0x3fb8aa3b22227820 */ /* 0x000fe20000400000 */
[----:B------:R-:W-:Y:S01]  /*1780*/  FMUL R35, R35, 1.4426950216293334961 ;  /* 0x3fb8aa3b23237820 */ /* 0x000fe20000400000 */
[----:B------:R-:W-:Y:S01]  /*1790*/  FMUL R38, R38, 1.4426950216293334961 ;  /* 0x3fb8aa3b26267820 */ /* 0x000fe20000400000 */
[----:B------:R-:W-:Y:S01]  /*17a0*/  FMUL R39, R39, 1.4426950216293334961 ;  /* 0x3fb8aa3b27277820 */ /* 0x000fe20000400000 */
[----:B------:R-:W1:Y:S08]  /*17b0*/  MUFU.EX2 R105, R105 ;  /* 0x0000006900697308 */ /* 0x000e700000000800 */
[----:B------:R-:W2:Y:S08]  /*17c0*/  MUFU.EX2 R115, R24 ;  /* 0x0000001800737308 */ /* 0x000eb00000000800 */
[----:B------:R-:W-:Y:S08]  /*17d0*/  MUFU.EX2 R91, R92 ;  /* 0x0000005c005b7308 */ /* 0x000ff00000000800 */
[----:B------:R-:W3:Y:S08]  /*17e0*/  MUFU.EX2 R88, R88 ;  /* 0x0000005800587308 */ /* 0x000ef00000000800 */
[----:B------:R-:W-:Y:S08]  /*17f0*/  MUFU.EX2 R90, R90 ;  /* 0x0000005a005a7308 */ /* 0x000ff00000000800 */
[----:B------:R-:W4:Y:S08]  /*1800*/  MUFU.EX2 R93, R29 ;  /* 0x0000001d005d7308 */ /* 0x000f300000000800 */
[----:B------:R-:W-:Y:S08]  /*1810*/  MUFU.EX2 R92, R32 ;  /* 0x00000020005c7308 */ /* 0x000ff00000000800 */
[----:B------:R-:W5:Y:S08]  /*1820*/  MUFU.EX2 R95, R33 ;  /* 0x00000021005f7308 */ /* 0x000f700000000800 */
[----:B------:R-:W-:Y:S08]  /*1830*/  MUFU.EX2 R94, R36 ;  /* 0x00000024005e7308 */ /* 0x000ff00000000800 */
[----:B------:R-:W0:Y:S08]  /*1840*/  MUFU.EX2 R97, R37 ;  /* 0x0000002500617308 */ /* 0x000e300000000800 */
[----:B------:R-:W-:Y:S08]  /*1850*/  MUFU.EX2 R40, R40 ;  /* 0x0000002800287308 */ /* 0x000ff00000000800 */
[----:B------:R-:W0:Y:S08]  /*1860*/  MUFU.EX2 R41, R41 ;  /* 0x0000002900297308 */ /* 0x000e300000000800 */
[----:B------:R-:W-:Y:S08]  /*1870*/  MUFU.EX2 R44, R44 ;  /* 0x0000002c002c7308 */ /* 0x000ff00000000800 */
[----:B------:R-:W0:Y:S08]  /*1880*/  MUFU.EX2 R45, R45 ;  /* 0x0000002d002d7308 */ /* 0x000e300000000800 */
[----:B------:R-:W-:Y:S08]  /*1890*/  MUFU.EX2 R48, R48 ;  /* 0x0000003000307308 */ /* 0x000ff00000000800 */
[----:B------:R-:W0:Y:S08]  /*18a0*/  MUFU.EX2 R49, R49 ;  /* 0x0000003100317308 */ /* 0x000e300000000800 */
[----:B------:R-:W0:Y:S08]  /*18b0*/  MUFU.EX2 R52, R52 ;  /* 0x0000003400347308 */ /* 0x000e300000000800 */
[----:B------:R-:W-:Y:S08]  /*18c0*/  MUFU.EX2 R10, R10 ;  /* 0x0000000a000a7308 */ /* 0x000ff00000000800 */
[----:B------:R-:W0:Y:S08]  /*18d0*/  MUFU.EX2 R107, R27 ;  /* 0x0000001b006b7308 */ /* 0x000e300000000800 */
[----:B------:R0:W-:Y:S08]  /*18e0*/  MUFU.EX2 R108, R30 ;  /* 0x0000001e006c7308 */ /* 0x0001f00000000800 */
[----:B------:R-:W0:Y:S08]  /*18f0*/  MUFU.EX2 R109, R31 ;  /* 0x0000001f006d7308 */ /* 0x000e300000000800 */
[----:B------:R0:W-:Y:S08]  /*1900*/  MUFU.EX2 R110, R34 ;  /* 0x00000022006e7308 */ /* 0x0001f00000000800 */
[----:B------:R-:W0:Y:S08]  /*1910*/  MUFU.EX2 R111, R35 ;  /* 0x00000023006f7308 */ /* 0x000e300000000800 */
[----:B------:R0:W-:Y:S08]  /*1920*/  MUFU.EX2 R112, R38 ;  /* 0x0000002600707308 */ /* 0x0001f00000000800 */
[----:B------:R-:W0:Y:S08]  /*1930*/  MUFU.EX2 R113, R39 ;  /* 0x0000002700717308 */ /* 0x000e300000000800 */
[----:B------:R-:W-:Y:S08]  /*1940*/  MUFU.EX2 R42, R42 ;  /* 0x0000002a002a7308 */ /* 0x000ff00000000800 */
[----:B------:R-:W0:Y:S08]  /*1950*/  MUFU.EX2 R43, R43 ;  /* 0x0000002b002b7308 */ /* 0x000e300000000800 */
[----:B------:R-:W-:Y:S08]  /*1960*/  MUFU.EX2 R46, R46 ;  /* 0x0000002e002e7308 */ /* 0x000ff00000000800 */
[----:B------:R-:W0:Y:S08]  /*1970*/  MUFU.EX2 R47, R47 ;  /* 0x0000002f002f7308 */ /* 0x000e300000000800 */
[----:B------:R-:W-:Y:S08]  /*1980*/  MUFU.EX2 R50, R50 ;  /* 0x0000003200327308 */ /* 0x000ff00000000800 */
[----:B------:R-:W0:Y:S08]  /*1990*/  MUFU.EX2 R51, R51 ;  /* 0x0000003300337308 */ /* 0x000e300000000800 */
[----:B------:R-:W-:Y:S08]  /*19a0*/  MUFU.EX2 R54, R54 ;  /* 0x0000003600367308 */ /* 0x000ff00000000800 */
[----:B------:R-:W0:Y:S01]  /*19b0*/  MUFU.EX2 R55, R55 ;  /* 0x0000003700377308 */ /* 0x000e220000000800 */
[-C--:B-1----:R-:W-:Y:S01]  /*19c0*/  FMUL R56, R56, R105.reuse ;  /* 0x0000006938387220 */ /* 0x082fe20000400000 */
[-C--:B------:R-:W-:Y:S01]  /*19d0*/  FMUL R57, R57, R105.reuse ;  /* 0x0000006939397220 */ /* 0x080fe20000400000 */
[----:B------:R-:W-:Y:S01]  /*19e0*/  FMUL R60, R60, R105 ;  /* 0x000000693c3c7220 */ /* 0x000fe20000400000 */
[-C--:B--2---:R-:W-:Y:S01]  /*19f0*/  FMUL R58, R58, R115.reuse ;  /* 0x000000733a3a7220 */ /* 0x084fe20000400000 */
[-C--:B------:R-:W-:Y:S01]  /*1a00*/  FMUL R59, R59, R115.reuse ;  /* 0x000000733b3b7220 */ /* 0x080fe20000400000 */
[----:B------:R-:W-:Y:S01]  /*1a10*/  FMUL R62, R62, R115 ;  /* 0x000000733e3e7220 */ /* 0x000fe20000400000 */
[----:B------:R-:W-:Y:S01]  /*1a20*/  FMUL R61, R61, R105 ;  /* 0x000000693d3d7220 */ /* 0x000fe20000400000 */
[----:B------:R-:W-:Y:S01]  /*1a30*/  FMUL R63, R63, R115 ;  /* 0x000000733f3f7220 */ /* 0x000fe20000400000 */
[----:B---3--:R-:W-:-:S02]  /*1a40*/  F2FP.F16.F32.PACK_AB R24, R91, R88 ;  /* 0x000000585b18723e */ /* 0x008fc400000000ff */
[----:B----4-:R-:W-:Y:S02]  /*1a50*/  F2FP.F16.F32.PACK_AB R26, R93, R90 ;  /* 0x0000005a5d1a723e */ /* 0x010fe400000000ff */
[----:B-----5:R-:W-:Y:S02]  /*1a60*/  F2FP.F16.F32.PACK_AB R28, R95, R92 ;  /* 0x0000005c5f1c723e */ /* 0x020fe400000000ff */
[----:B0-----:R-:W-:Y:S02]  /*1a70*/  F2FP.F16.F32.PACK_AB R30, R97, R94 ;  /* 0x0000005e611e723e */ /* 0x001fe400000000ff */
[----:B------:R-:W-:Y:S02]  /*1a80*/  F2FP.F16.F32.PACK_AB R32, R41, R40 ;  /* 0x000000282920723e */ /* 0x000fe400000000ff */
[----:B------:R-:W-:Y:S02]  /*1a90*/  F2FP.F16.F32.PACK_AB R34, R45, R44 ;  /* 0x0000002c2d22723e */ /* 0x000fe400000000ff */
[----:B------:R-:W-:-:S02]  /*1aa0*/  F2FP.F16.F32.PACK_AB R36, R49, R48 ;  /* 0x000000303124723e */ /* 0x000fc400000000ff */
[----:B------:R-:W-:Y:S02]  /*1ab0*/  F2FP.F16.F32.PACK_AB R38, R103, R52 ;  /* 0x000000346726723e */ /* 0x000fe400000000ff */
[----:B------:R-:W-:Y:S02]  /*1ac0*/  F2FP.F16.F32.PACK_AB R25, R107, R10 ;  /* 0x0000000a6b19723e */ /* 0x000fe400000000ff */
[----:B------:R-:W-:Y:S02]  /*1ad0*/  F2FP.F16.F32.PACK_AB R27, R109, R108 ;  /* 0x0000006c6d1b723e */ /* 0x000fe400000000ff */
[----:B------:R-:W-:Y:S02]  /*1ae0*/  F2FP.F16.F32.PACK_AB R29, R111, R110 ;  /* 0x0000006e6f1d723e */ /* 0x000fe400000000ff */
[----:B------:R-:W-:Y:S02]  /*1af0*/  F2FP.F16.F32.PACK_AB R31, R113, R112 ;  /* 0x00000070711f723e */ /* 0x000fe400000000ff */
[----:B------:R-:W-:-:S02]  /*1b00*/  F2FP.F16.F32.PACK_AB R33, R43, R42 ;  /* 0x0000002a2b21723e */ /* 0x000fc400000000ff */
[----:B------:R-:W-:Y:S02]  /*1b10*/  F2FP.F16.F32.PACK_AB R35, R47, R46 ;  /* 0x0000002e2f23723e */ /* 0x000fe400000000ff */
[----:B------:R-:W-:Y:S02]  /*1b20*/  F2FP.F16.F32.PACK_AB R37, R51, R50 ;  /* 0x000000323325723e */ /* 0x000fe400000000ff */
[----:B------:R-:W-:Y:S01]  /*1b30*/  F2FP.F16.F32.PACK_AB R39, R55, R54 ;  /* 0x000000363727723e */ /* 0x000fe200000000ff */
[----:B------:R-:W-:Y:S06]  /*1b40*/  BAR.SYNC.DEFER_BLOCKING 0x0 ;  /* 0x0000000000007b1d */ /* 0x000fec0000010000 */
[----:B------:R-:W-:Y:S01]  /*1b50*/  UMOV UR11, 0x40000040 ;  /* 0x40000040000b7882 */ /* 0x000fe20000000000 */
[----:B------:R-:W-:-:S06]  /*1b60*/  WARPGROUP.ARRIVE ;  /* 0x00000000000079c5 */ /* 0x000fcc0000000000 */
[----:B------:R-:W-:Y:S01]  /*1b70*/  HGMMA.64x16x16.F32 R56, R24, gdesc[UR8], R56 ;  /* 0x0020000818387df0 */ /* 0x000fe20008700838 */
[----:B------:R-:W-:Y:S01]  /*1b80*/  FADD R91, R88, R91 ;  /* 0x0000005b585b7221 */ /* 0x000fe20000000000 */
[----:B------:R-:W-:-:S03]  /*1b90*/  FADD R107, R10, R107 ;  /* 0x0000006b0a6b7221 */ /* 0x000fc60000000000 */
[----:B------:R-:W-:Y:S01]  /*1ba0*/  FADD R90, R90, R91 ;  /* 0x0000005b5a5a7221 */ /* 0x000fe20000000000 */
[----:B------:R-:W-:-:S03]  /*1bb0*/  FADD R108, R108, R107 ;  /* 0x0000006b6c6c7221 */ /* 0x000fc60000000000 */
[----:B------:R-:W-:Y:S01]  /*1bc0*/  FADD R93, R93, R90 ;  /* 0x0000005a5d5d7221 */ /* 0x000fe20000000000 */
[----:B------:R-:W-:-:S03]  /*1bd0*/  FADD R109, R109, R108 ;  /* 0x0000006c6d6d7221 */ /* 0x000fc60000000000 */
[----:B------:R-:W-:Y:S01]  /*1be0*/  FADD R92, R92, R93 ;  /* 0x0000005d5c5c7221 */ /* 0x000fe20000000000 */
[----:B------:R-:W-:Y:S01]  /*1bf0*/  FADD R110, R110, R109 ;  /* 0x0000006d6e6e7221 */ /* 0x000fe20000000000 */
[----:B------:R-:W-:Y:S02]  /*1c00*/  HGMMA.64x16x16.F32 R56, R28, gdesc[UR16], R56 ;  /* 0x002000101c387df0 */ /* 0x000fe40008700838 */
[----:B------:R-:W-:Y:S01]  /*1c10*/  FADD R95, R95, R92 ;  /* 0x0000005c5f5f7221 */ /* 0x000fe20000000000 */
[----:B------:R-:W-:-:S03]  /*1c20*/  FADD R111, R111, R110 ;  /* 0x0000006e6f6f7221 */ /* 0x000fc60000000000 */
        /* <DEDUP_REMOVED lines=13> */
[----:B------:R-:W-:Y:S01]  /*1d00*/  HGMMA.64x16x16.F32 R56, R32, gdesc[UR20], R56 ;  /* 0x0020001420387df0 */ /* 0x000fe20008700838 */
[----:B------:R-:W-:Y:S02]  /*1d10*/  FADD R50, R50, R47 ;  /* 0x0000002f32327221 */ /* 0x000fe40000000000 */
[----:B------:R-:W-:Y:S02]  /*1d20*/  FADD R49, R49, R48 ;  /* 0x0000003031317221 */ /* 0x000fe40000000000 */
[----:B------:R-:W-:Y:S02]  /*1d30*/  FADD R51, R51, R50 ;  /* 0x0000003233337221 */ /* 0x000fe40000000000 */
[----:B------:R-:W-:Y:S02]  /*1d40*/  FADD R52, R52, R49 ;  /* 0x0000003134347221 */ /* 0x000fe40000000000 */
[----:B------:R-:W-:-:S02]  /*1d50*/  FADD R54, R54, R51 ;  /* 0x0000003336367221 */ /* 0x000fc40000000000 */
[----:B------:R-:W-:Y:S02]  /*1d60*/  FADD R52, R103, R52 ;  /* 0x0000003467347221 */ /* 0x000fe40000000000 */
[----:B------:R-:W-:-:S03]  /*1d70*/  FADD R54, R55, R54 ;  /* 0x0000003637367221 */ /* 0x000fc60000000000 */
[----:B------:R-:W0:Y:S04]  /*1d80*/  SHFL.BFLY PT, R41, R52, 0x2, 0x1f ;  /* 0x0c401f0034297f89 */ /* 0x000e2800000e0000 */
[----:B------:R-:W1:Y:S01]  /*1d90*/  SHFL.BFLY PT, R43, R54, 0x2, 0x1f ;  /* 0x0c401f00362b7f89 */ /* 0x000e6200000e0000 */
[----:B------:R-:W-:Y:S01]  /*1da0*/  HGMMA.64x16x16.F32 R56, R36, gdesc[UR24], R56, gsb0 ;  /* 0x0020001824387df0 */ /* 0x000fe20008000838 */
[----:B0-----:R-:W-:Y:S01]  /*1db0*/  FADD R41, R52, R41 ;  /* 0x0000002934297221 */ /* 0x001fe20000000000 */
[----:B-1----:R-:W-:-:S04]  /*1dc0*/  FADD R43, R54, R43 ;  /* 0x0000002b362b7221 */ /* 0x002fc80000000000 */
[----:B------:R-:W0:Y:S04]  /*1dd0*/  SHFL.BFLY PT, R10, R41, 0x1, 0x1f ;  /* 0x0c201f00290a7f89 */ /* 0x000e2800000e0000 */
[----:B------:R-:W1:Y:S01]  /*1de0*/  SHFL.BFLY PT, R40, R43, 0x1, 0x1f ;  /* 0x0c201f002b287f89 */ /* 0x000e6200000e0000 */
[----:B------:R-:W-:-:S06]  /*1df0*/  UIADD3 UR4, UR4, 0x40, URZ ;  /* 0x0000004004047890 */ /* 0x000fcc000fffe03f */
[----:B------:R-:W-:Y:S02]  /*1e00*/  ISETP.LE.AND P0, PT, R78, UR4, PT ;  /* 0x000000044e007c0c */ /* 0x000fe4000bf03270 */
[----:B------:R-:W-:Y:S02]  /*1e10*/  LEA R87, R13, R87, 0x6 ;  /* 0x000000570d577211 */ /* 0x000fe400078e30ff */
[----:B------:R-:W-:Y:S02]  /*1e20*/  LEA R85, R11, R85, 0x6 ;  /* 0x000000550b557211 */ /* 0x000fe400078e30ff */
[----:B------:R-:W-:Y:S01]  /*1e30*/  MOV R86, R53 ;  /* 0x0000003500567202 */ /* 0x000fe20000000f00 */
[----:B0-----:R-:W-:Y:S01]  /*1e40*/  FADD R10, R41, R10 ;  /* 0x0000000a290a7221 */ /* 0x001fe20000000000 */
[----:B-1----:R-:W-:-:S03]  /*1e50*/  FADD R40, R43, R40 ;  /* 0x000000282b287221 */ /* 0x002fc60000000000 */
[----:B------:R-:W-:Y:S01]  /*1e60*/  FFMA R84, R105, R84, R10 ;  /* 0x0000005469547223 */ /* 0x000fe2000000000a */
[----:B------:R-:W-:Y:S01]  /*1e70*/  MOV R10, R89 ;  /* 0x00000059000a7202 */ /* 0x000fe20000000f00 */
[----:B------:R-:W-:Y:S01]  /*1e80*/  FFMA R12, R115, R12, R40 ;  /* 0x0000000c730c7223 */ /* 0x000fe20000000028 */
[----:B------:R-:W-:Y:S02]  /*1e90*/  WARPGROUP.DEPBAR.LE gsb0, 0x0 ;  /* 0x00008000000079c5 */ /* 0x000fe40000010000 */
[----:B------:R-:W-:Y:S05]  /*1ea0*/  @!P0 BRA `(.L_x_1) ;  /* 0xffffffec001c8947 */ /* 0x000fea000383ffff */
.L_x_0:
[----:B------:R-:W-:Y:S01]  /*1eb0*/  MOV R22, R12 ;  /* 0x0000000c00167202 */ /* 0x000fe20000000f00 */
[----:B0-----:R-:W-:Y:S01]  /*1ec0*/  FMUL R2, R63, 0.25 ;  /* 0x3e8000003f027820 */ /* 0x001fe20000400000 */
[----:B------:R-:W-:Y:S01]  /*1ed0*/  FMUL R3, R62, 0.25 ;  /* 0x3e8000003e037820 */ /* 0x000fe20000400000 */
[----:B------:R-:W-:Y:S01]  /*1ee0*/  FSETP.GT.AND P1, PT, |R84|, 8.50705917302346158658e+37, PT ;  /* 0x7e8000005400780b */ /* 0x000fe20003f24200 */
[----:B------:R-:W-:Y:S01]  /*1ef0*/  FMUL R4, R59, 0.25 ;  /* 0x3e8000003b047820 */ /* 0x000fe20000400000 */
[----:B------:R-:W-:Y:S01]  /*1f00*/  FSETP.GT.AND P0, PT, |R22|, 8.50705917302346158658e+37, PT ;  /* 0x7e8000001600780b */ /* 0x000fe20003f04200 */
[----:B------:R-:W-:Y:S01]  /*1f10*/  FMUL R5, R56, 0.25 ;  /* 0x3e80000038057820 */ /* 0x000fe20000400000 */
[----:B------:R-:W-:Y:S01]  /*1f20*/  LOP3.LUT R6, R80, 0x7, RZ, 0xc0, !PT ;  /* 0x0000000750067812 */ /* 0x000fe200078ec0ff */
[----:B------:R-:W-:Y:S01]  /*1f30*/  BAR.SYNC.DEFER_BLOCKING 0x0 ;  /* 0x0000000000007b1d */ /* 0x000fe20000010000 */
[----:B------:R-:W-:Y:S01]  /*1f40*/  FSEL R12, R2, R63, P0 ;  /* 0x0000003f020c7208 */ /* 0x000fe20000000000 */
[----:B------:R-:W-:Y:S01]  /*1f50*/  FMUL R2, R61, 0.25 ;  /* 0x3e8000003d027820 */ /* 0x000fe20000400000 */
[----:B------:R-:W-:Y:S01]  /*1f60*/  FSEL R62, R3, R62, P0 ;  /* 0x0000003e033e7208 */ /* 0x000fe20000000000 */
[----:B------:R-:W-:Y:S01]  /*1f70*/  FMUL R3, R58, 0.25 ;  /* 0x3e8000003a037820 */ /* 0x000fe20000400000 */
[----:B------:R-:W-:-:S03]  /*1f80*/  FSETP.GEU.AND P2, PT, R84, 1.175494350822287508e-38, PT ;  /* 0x008000005400780b */ /* 0x000fc60003f4e000 */
[----:B------:R-:W0:Y:S01]  /*1f90*/  LDC.64 R26, c[0x0][0x228] ;  /* 0x00008a00ff1a7b82 */ /* 0x000e220000000a00 */
[----:B------:R-:W-:Y:S01]  /*1fa0*/  FSEL R14, R2, R61, P1 ;  /* 0x0000003d020e7208 */ /* 0x000fe20000800000 */
[----:B------:R-:W-:Y:S01]  /*1fb0*/  FMUL R2, R57, 0.25 ;  /* 0x3e80000039027820 */ /* 0x000fe20000400000 */
[----:B------:R-:W-:Y:S01]  /*1fc0*/  FSEL R58, R3, R58, P0 ;  /* 0x0000003a033a7208 */ /* 0x000fe20000000000 */
[----:B------:R-:W-:Y:S01]  /*1fd0*/  FMUL R3, R60, 0.25 ;  /* 0x3e8000003c037820 */ /* 0x000fe20000400000 */
[----:B------:R-:W-:Y:S01]  /*1fe0*/  FSEL R16, R4, R59, P0 ;  /* 0x0000003b04107208 */ /* 0x000fe20000000000 */
[----:B------:R-:W-:Y:S01]  /*1ff0*/  ULDC.64 UR4, c[0x0][0x270] ;  /* 0x00009c0000047ab9 */ /* 0x000fe20000000a00 */
[----:B------:R-:W-:Y:S01]  /*2000*/  FSEL R18, R2, R57, P1 ;  /* 0x0000003902127208 */ /* 0x000fe20000800000 */
[----:B------:R-:W-:Y:S01]  /*2010*/  FMUL R2, R84, 8388608 ;  /* 0x4b00000054027820 */ /* 0x000fe20000400000 */
[----:B------:R-:W-:Y:S01]  /*2020*/  FSEL R60, R3, R60, P1 ;  /* 0x0000003c033c7208 */ /* 0x000fe20000800000 */
[C---:B------:R-:W-:Y:S01]  /*2030*/  FMUL R3, R22.reuse, 8388608 ;  /* 0x4b00000016037820 */ /* 0x040fe20000400000 */
[----:B------:R-:W-:Y:S01]  /*2040*/  FSETP.GEU.AND P3, PT, R22, 1.175494350822287508e-38, PT ;  /* 0x008000001600780b */ /* 0x000fe20003f6e000 */
[----:B------:R-:W-:Y:S01]  /*2050*/  UIMAD UR4, UR7, UR4, URZ ;  /* 0x00000004070472a4 */ /* 0x000fe2000f8e023f */
[----:B------:R-:W-:-:S02]  /*2060*/  LEA R7, R6, UR6, 0x4 ;  /* 0x0000000606077c11 */ /* 0x000fc4000f8e20ff */
[----:B------:R-:W-:Y:S01]  /*2070*/  SHF.L.U32 R4, R80, 0x2, RZ ;  /* 0x0000000250047819 */ /* 0x000fe200000006ff */
[----:B------:R-:W-:Y:S01]  /*2080*/  USHF.L.U32 UR8, UR4, 0x1, URZ ;  /* 0x0000000104087899 */ /* 0x000fe2000800063f */
[----:B------:R-:W-:Y:S01]  /*2090*/  FSEL R23, R2, R84, !P2 ;  /* 0x0000005402177208 */ /* 0x000fe20005000000 */
[----:B------:R-:W-:Y:S01]  /*20a0*/  IMAD R9, R6, -0x8, R7 ;  /* 0xfffffff806097824 */ /* 0x000fe200078e0207 */
[----:B------:R-:W-:Y:S02]  /*20b0*/  FSEL R28, R3, R22, !P3 ;  /* 0x00000016031c7208 */ /* 0x000fe40005800000 */
[----:B------:R-:W-:Y:S02]  /*20c0*/  LOP3.LUT R4, R4, 0xc0, RZ, 0xc0, !PT ;  /* 0x000000c004047812 */ /* 0x000fe400078ec0ff */
[----:B------:R-:W-:Y:S02]  /*20d0*/  IADD3 R2, R23, -0x3f3504f3, RZ ;  /* 0xc0cafb0d17027810 */ /* 0x000fe40007ffe0ff */
[----:B------:R-:W-:Y:S01]  /*20e0*/  IADD3 R6, R28, -0x3f3504f3, RZ ;  /* 0xc0cafb0d1c067810 */ /* 0x000fe20007ffe0ff */
[----:B------:R-:W-:Y:S01]  /*20f0*/  IMAD.IADD R11, R4, 0x1, R9 ;  /* 0x00000001040b7824 */ /* 0x000fe200078e0209 */
[----:B------:R-:W-:-:S02]  /*2100*/  LOP3.LUT R10, R80, 0x8, RZ, 0xc0, !PT ;  /* 0x00000008500a7812 */ /* 0x000fc400078ec0ff */
[----:B------:R-:W-:Y:S02]  /*2110*/  LOP3.LUT R4, R2, 0xff800000, RZ, 0xc0, !PT ;  /* 0xff80000002047812 */ /* 0x000fe400078ec0ff */
[----:B------:R-:W-:Y:S02]  /*2120*/  LOP3.LUT R9, R6, 0xff800000, RZ, 0xc0, !PT ;  /* 0xff80000006097812 */ /* 0x000fe400078ec0ff */
[----:B------:R-:W-:Y:S02]  /*2130*/  LEA R20, R10, R7, 0x7 ;  /* 0x000000070a147211 */ /* 0x000fe400078e38ff */
[----:B------:R-:W-:Y:S02]  /*2140*/  FSEL R3, RZ, -23, P2 ;  /* 0xc1b80000ff037808 */ /* 0x000fe40001000000 */
[----:B------:R-:W-:Y:S02]  /*2150*/  I2FP.F32.S32 R6, R4 ;  /* 0x0000000400067245 */ /* 0x000fe40000201400 */
[----:B------:R-:W-:-:S02]  /*2160*/  FSEL R7, RZ, -23, P3 ;  /* 0xc1b80000ff077808 */ /* 0x000fc40001800000 */
[----:B------:R-:W-:Y:S01]  /*2170*/  I2FP.F32.S32 R8, R9 ;  /* 0x0000000900087245 */ /* 0x000fe20000201400 */
[----:B------:R-:W-:Y:S01]  /*2180*/  FFMA.FTZ R3, R6, 1.1920928955078125e-07, R3 ;  /* 0x3400000006037823 */ /* 0x000fe20000010003 */
[----:B------:R-:W-:Y:S01]  /*2190*/  IADD3 R4, R23, -R4, RZ ;  /* 0x8000000417047210 */ /* 0x000fe20007ffe0ff */
[----:B------:R-:W-:Y:S01]  /*21a0*/  IMAD.IADD R9, R28, 0x1, -R9 ;  /* 0x000000011c097824 */ /* 0x000fe200078e0a09 */
[C---:B------:R-:W-:Y:S01]  /*21b0*/  FSETP.GEU.AND P5, PT, |R84|.reuse, 1.175494350822287508e-38, PT ;  /* 0x008000005400780b */ /* 0x040fe20003fae200 */
[----:B------:R-:W-:Y:S01]  /*21c0*/  @P1 FMUL R84, R84, 0.25 ;  /* 0x3e80000054541820 */ /* 0x000fe20000400000 */
[C---:B------:R-:W-:Y:S01]  /*21d0*/  FSETP.GEU.AND P4, PT, |R22|.reuse, 1.175494350822287508e-38, PT ;  /* 0x008000001600780b */ /* 0x040fe20003f8e200 */
[----:B------:R-:W-:Y:S01]  /*21e0*/  @P0 FMUL R22, R22, 0.25 ;  /* 0x3e80000016160820 */ /* 0x000fe20000400000 */
[----:B------:R-:W-:Y:S02]  /*21f0*/  FSEL R56, R5, R56, P1 ;  /* 0x0000003805387208 */ /* 0x000fe40000800000 */
[----:B------:R-:W-:Y:S01]  /*2200*/  LEA.HI R2, R10, R11, RZ, 0x1f ;  /* 0x0000000b0a027211 */ /* 0x000fe200078ff8ff */
[----:B------:R-:W-:Y:S01]  /*2210*/  FFMA.FTZ R10, R8, 1.1920928955078125e-07, R7 ;  /* 0x34000000080a7823 */ /* 0x000fe20000010007 */
[----:B------:R-:W-:Y:S01]  /*2220*/  LOP3.LUT R5, R80, 0x70, RZ, 0xc0, !PT ;  /* 0x0000007050057812 */ /* 0x000fe200078ec0ff */
[----:B------:R-:W-:Y:S01]  /*2230*/  FADD R8, R4, -1 ;  /* 0xbf80000004087421 */ /* 0x000fe20000000000 */
[----:B------:R-:W-:Y:S01]  /*2240*/  MOV R6, 0x3dc6b27f ;  /* 0x3dc6b27f00067802 */ /* 0x000fe20000000f00 */
[----:B------:R-:W-:Y:S01]  /*2250*/  FADD R11, R9, -1 ;  /* 0xbf800000090b7421 */ /* 0x000fe20000000000 */
[----:B------:R-:W-:Y:S01]  /*2260*/  LEA R20, R5, R20, 0x3 ;  /* 0x0000001405147211 */ /* 0x000fe200078e18ff */
[----:B------:R-:W-:Y:S01]  /*2270*/  @!P5 FMUL R84, R84, 16777216 ;  /* 0x4b8000005454d820 */ /* 0x000fe20000400000 */
[----:B------:R-:W-:Y:S01]  /*2280*/  @!P5 FMUL R14, R14, 16777216 ;  /* 0x4b8000000e0ed820 */ /* 0x000fe20000400000 */
[-C--:B------:R-:W-:Y:S01]  /*2290*/  FFMA.FTZ R5, R8, R6.reuse, -0.16845393180847167969 ;  /* 0xbe2c7f3008057423 */ /* 0x080fe20000010006 */
[----:B------:R-:W-:Y:S01]  /*22a0*/  @!P4 FMUL R22, R22, 16777216 ;  /* 0x4b8000001616c820 */ /* 0x000fe20000400000 */
[----:B------:R-:W1:Y:S01]  /*22b0*/  MUFU.RCP R13, R84 ;  /* 0x00000054000d7308 */ /* 0x000e620000001000 */
[C---:B------:R-:W-:Y:S01]  /*22c0*/  FFMA.FTZ R4, R11.reuse, R6, -0.16845393180847167969 ;  /* 0xbe2c7f300b047423 */ /* 0x040fe20000010006 */
[----:B------:R-:W-:Y:S01]  /*22d0*/  FFMA.FTZ R5, R8, R5, 0.1716887056827545166 ;  /* 0x3e2fcf2a08057423 */ /* 0x000fe20000010005 */
[----:B------:R-:W-:Y:S01]  /*22e0*/  @!P5 FMUL R60, R60, 16777216 ;  /* 0x4b8000003c3cd820 */ /* 0x000fe20000400000 */
[----:B------:R-:W-:Y:S01]  /*22f0*/  @!P5 FMUL R18, R18, 16777216 ;  /* 0x4b8000001212d820 */ /* 0x000fe20000400000 */
[C---:B------:R-:W-:Y:S01]  /*2300*/  FFMA.FTZ R4, R11.reuse, R4, 0.1716887056827545166 ;  /* 0x3e2fcf2a0b047423 */ /* 0x040fe20000010004 */
[----:B------:R-:W-:Y:S01]  /*2310*/  FFMA.FTZ R5, R8, R5, -0.17900948226451873779 ;  /* 0xbe374e4308057423 */ /* 0x000fe20000010005 */
[----:B------:R-:W-:Y:S01]  /*2320*/  @!P5 FMUL R56, R56, 16777216 ;  /* 0x4b8000003838d820 */ /* 0x000fe20000400000 */
[----:B------:R-:W2:Y:S01]  /*2330*/  MUFU.RCP R7, R22 ;  /* 0x0000001600077308 */ /* 0x000ea20000001000 */
[C---:B------:R-:W-:Y:S01]  /*2340*/  FFMA.FTZ R4, R11.reuse, R4, -0.17900948226451873779 ;  /* 0xbe374e430b047423 */ /* 0x040fe20000010004 */
[----:B------:R-:W-:Y:S01]  /*2350*/  FFMA.FTZ R5, R8, R5, 0.20512372255325317383 ;  /* 0x3e520bf408057423 */ /* 0x000fe20000010005 */
[----:B------:R-:W-:Y:S01]  /*2360*/  @!P4 FMUL R12, R12, 16777216 ;  /* 0x4b8000000c0cc820 */ /* 0x000fe20000400000 */
[----:B------:R-:W-:Y:S01]  /*2370*/  @!P4 FMUL R62, R62, 16777216 ;  /* 0x4b8000003e3ec820 */ /* 0x000fe20000400000 */
[----:B------:R-:W-:Y:S01]  /*2380*/  FFMA.FTZ R4, R11, R4, 0.20512372255325317383 ;  /* 0x3e520bf40b047423 */ /* 0x000fe20000010004 */
[----:B------:R-:W-:Y:S01]  /*2390*/  FFMA.FTZ R5, R8, R5, -0.24046532809734344482 ;  /* 0xbe763c8b08057423 */ /* 0x000fe20000010005 */
[----:B------:R-:W-:Y:S01]  /*23a0*/  @!P4 FMUL R16, R16, 16777216 ;  /* 0x4b8000001010c820 */ /* 0x000fe20000400000 */
[----:B------:R-:W-:Y:S01]  /*23b0*/  @!P4 FMUL R58, R58, 16777216 ;  /* 0x4b8000003a3ac820 */ /* 0x000fe20000400000 */
[C---:B-1----:R-:W-:Y:S01]  /*23c0*/  FMUL R14, R13.reuse, R14 ;  /* 0x0000000e0d0e7220 */ /* 0x042fe20000400000 */
[C---:B------:R-:W-:Y:S01]  /*23d0*/  FFMA.FTZ R5, R8.reuse, R5, 0.28857114911079406738 ;  /* 0x3e93bf9908057423 */ /* 0x040fe20000010005 */
[C---:B------:R-:W-:Y:S01]  /*23e0*/  FMUL R60, R13.reuse, R60 ;  /* 0x0000003c0d3c7220 */ /* 0x040fe20000400000 */
[C---:B------:R-:W-:Y:S01]  /*23f0*/  FMUL R15, R13.reuse, R18 ;  /* 0x000000120d0f7220 */ /* 0x040fe20000400000 */
[----:B------:R-:W-:Y:S01]  /*2400*/  FMUL R17, R13, R56 ;  /* 0x000000380d117220 */ /* 0x000fe20000400000 */
[C---:B------:R-:W-:Y:S01]  /*2410*/  FFMA.FTZ R5, R8.reuse, R5, -0.36067417263984680176 ;  /* 0xbeb8aa4908057423 */ /* 0x040fe20000010005 */
[----:B------:R-:W-:Y:S01]  /*2420*/  FFMA.FTZ R4, R11, R4, -0.24046532809734344482 ;  /* 0xbe763c8b0b047423 */ /* 0x000fe20000010004 */
[----:B------:R-:W1:Y:S01]  /*2430*/  LDC R18, c[0x0][0x278] ;  /* 0x00009e00ff127b82 */ /* 0x000e620000000800 */
[C---:B--2---:R-:W-:Y:S01]  /*2440*/  FMUL R13, R7.reuse, R12 ;  /* 0x0000000c070d7220 */ /* 0x044fe20000400000 */
[C---:B------:R-:W-:Y:S01]  /*2450*/  FMUL R62, R7.reuse, R62 ;  /* 0x0000003e073e7220 */ /* 0x040fe20000400000 */
[C---:B------:R-:W-:Y:S01]  /*2460*/  FMUL R16, R7.reuse, R16 ;  /* 0x0000001007107220 */ /* 0x040fe20000400000 */
[----:B------:R-:W-:Y:S01]  /*2470*/  FMUL R9, R7, R58 ;  /* 0x0000003a07097220 */ /* 0x000fe20000400000 */
[----:B------:R-:W-:Y:S01]  /*2480*/  FFMA.FTZ R7, R8, R5, 0.48089820146560668945 ;  /* 0x3ef6384a08077423 */ /* 0x000fe20000010005 */
[----:B------:R-:W-:Y:S01]  /*2490*/  FFMA.FTZ R6, R11, R4, 0.28857114911079406738 ;  /* 0x3e93bf990b067423 */ /* 0x000fe20000010004 */
[----:B------:R-:W-:-:S02]  /*24a0*/  F2FP.F16.F32.PACK_AB R4, R60, R17 ;  /* 0x000000113c04723e */ /* 0x000fc400000000ff */
[----:B------:R-:W-:Y:S01]  /*24b0*/  FFMA.FTZ R7, R8, R7, -0.72134751081466674805 ;  /* 0xbf38aa3b08077423 */ /* 0x000fe20000010007 */
[C---:B------:R-:W-:Y:S01]  /*24c0*/  FFMA.FTZ R12, R11.reuse, R6, -0.36067417263984680176 ;  /* 0xbeb8aa490b0c7423 */ /* 0x040fe20000010006 */
[----:B------:R-:W-:Y:S02]  /*24d0*/  F2FP.F16.F32.PACK_AB R6, R62, R9 ;  /* 0x000000093e06723e */ /* 0x000fe400000000ff */
[----:B------:R-:W-:Y:S01]  /*24e0*/  FMUL R9, R8, R7 ;  /* 0x0000000708097220 */ /* 0x000fe20000400000 */
[----:B------:R-:W-:Y:S01]  /*24f0*/  F2FP.F16.F32.PACK_AB R5, R14, R15 ;  /* 0x0000000f0e05723e */ /* 0x000fe200000000ff */
[----:B------:R-:W-:Y:S01]  /*2500*/  FFMA.FTZ R12, R11, R12, 0.48089820146560668945 ;  /* 0x3ef6384a0b0c7423 */ /* 0x000fe2000001000c */
[----:B------:R-:W-:Y:S01]  /*2510*/  F2FP.F16.F32.PACK_AB R7, R13, R16 ;  /* 0x000000100d07723e */ /* 0x000fe200000000ff */
[C---:B------:R-:W-:Y:S01]  /*2520*/  FMUL R9, R8.reuse, R9 ;  /* 0x0000000908097220 */ /* 0x040fe20000400000 */
[----:B------:R-:W-:Y:S01]  /*2530*/  SHF.R.U32.HI R14, RZ, 0x6, R80 ;  /* 0x00000006ff0e7819 */ /* 0x000fe20000011650 */
[----:B------:R-:W-:Y:S01]  /*2540*/  FFMA.FTZ R12, R11, R12, -0.72134751081466674805 ;  /* 0xbf38aa3b0b0c7423 */ /* 0x000fe2000001000c */
[----:B------:R-:W-:Y:S01]  /*2550*/  ISETP.GE.U32.AND P1, PT, R23, 0x7f800000, PT ;  /* 0x7f8000001700780c */ /* 0x000fe20003f26070 */
[----:B------:R-:W-:Y:S01]  /*2560*/  STSM.16.M88.4 [R20], R4 ;  /* 0x0000000414007844 */ /* 0x000fe20000000200 */
[----:B------:R-:W-:Y:S01]  /*2570*/  FFMA.FTZ R8, R8, 1.4426950216293334961, R9 ;  /* 0x3fb8aa3b08087823 */ /* 0x000fe20000010009 */
[----:B------:R-:W-:Y:S01]  /*2580*/  SHF.L.U32 R9, R80, 0x4, RZ ;  /* 0x0000000450097819 */ /* 0x000fe200000006ff */
[----:B------:R-:W-:Y:S01]  /*2590*/  FMUL R12, R11, R12 ;  /* 0x0000000c0b0c7220 */ /* 0x000fe20000400000 */
[----:B------:R-:W-:Y:S01]  /*25a0*/  SGXT.U32 R13, R14, 0x1 ;  /* 0x000000010e0d781a */ /* 0x000fe20000000000 */
[----:B------:R-:W-:Y:S01]  /*25b0*/  FADD R3, R3, R8 ;  /* 0x0000000803037221 */ /* 0x000fe20000000000 */
[----:B------:R-:W-:Y:S01]  /*25c0*/  LOP3.LUT R9, R9, 0x7f0, RZ, 0xc0, !PT ;  /* 0x000007f009097812 */ /* 0x000fe200078ec0ff */
[----:B------:R-:W-:Y:S01]  /*25d0*/  BAR.SYNC.DEFER_BLOCKING 0x0 ;  /* 0x0000000000007b1d */ /* 0x000fe20000010000 */
[----:B------:R-:W-:Y:S01]  /*25e0*/  ISETP.GE.U32.AND P2, PT, R28, 0x7f800000, PT ;  /* 0x7f8000001c00780c */ /* 0x000fe20003f46070 */
[----:B-1----:R-:W-:-:S02]  /*25f0*/  IMAD R13, R13, R18, RZ ;  /* 0x000000120d0d7224 */ /* 0x002fc400078e02ff */
[----:B------:R-:W-:Y:S01]  /*2600*/  FMUL R12, R11, R12 ;  /* 0x0000000c0b0c7220 */ /* 0x000fe20000400000 */
[----:B------:R-:W-:Y:S01]  /*2610*/  IMAD R8, R0, UR5, RZ ;  /* 0x0000000500087c24 */ /* 0x000fe2000f8e02ff */
[----:B------:R-:W-:Y:S01]  /*2620*/  UIMAD.WIDE UR4, UR4, 0x2, URZ ;  /* 0x00000002040478a5 */ /* 0x000fe2000f8e023f */
[----:B------:R-:W-:Y:S01]  /*2630*/  FSETP.NEU.AND P0, PT, R23, RZ, PT ;  /* 0x000000ff1700720b */ /* 0x000fe20003f0d000 */
[----:B------:R-:W-:Y:S01]  /*2640*/  FFMA.FTZ R11, R11, 1.4426950216293334961, R12 ;  /* 0x3fb8aa3b0b0b7823 */ /* 0x000fe2000001000c */
[----:B------:R-:W-:-:S03]  /*2650*/  LEA R15, R18, R13, 0x1 ;  /* 0x0000000d120f7211 */ /* 0x000fc600078e08ff */
[----:B------:R-:W-:Y:S01]  /*2660*/  FADD R24, R10, R11 ;  /* 0x0000000b0a187221 */ /* 0x000fe20000000000 */
[C---:B------:R-:W-:Y:S01]  /*2670*/  LEA R17, R18.reuse, R15, 0x1 ;  /* 0x0000000f12117211 */ /* 0x040fe200078e08ff */
[----:B------:R-:W-:Y:S01]  /*2680*/  ULDC UR4, c[0x0][0x27c] ;  /* 0x00009f0000047ab9 */ /* 0x000fe20000000800 */
[----:B------:R-:W-:Y:S01]  /*2690*/  @P1 MOV R10, 0x7f800000 ;  /* 0x7f800000000a1802 */ /* 0x000fe20000000f00 */
[----:B------:R-:W-:Y:S01]  /*26a0*/  UIMAD UR4, UR7, UR4, URZ ;  /* 0x00000004070472a4 */ /* 0x000fe2000f8e023f */
[C---:B------:R-:W-:Y:S02]  /*26b0*/  LEA R19, R18.reuse, R17, 0x1 ;  /* 0x0000001112137211 */ /* 0x040fe400078e08ff */
[----:B------:R-:W-:Y:S01]  /*26c0*/  @P2 MOV R11, 0x7f800000 ;  /* 0x7f800000000b2802 */ /* 0x000fe20000000f00 */
[----:B------:R-:W-:Y:S01]  /*26d0*/  @P1 FFMA.FTZ R3, R23, R10, +INF ;  /* 0x7f80000017031423 */ /* 0x000fe2000001000a */
[----:B------:R-:W-:Y:S01]  /*26e0*/  LEA R21, R18, R19, 0x1 ;  /* 0x0000001312157211 */ /* 0x000fe200078e08ff */
[----:B------:R-:W-:Y:S01]  /*26f0*/  USHF.L.U32 UR7, UR4, 0x2, URZ ;  /* 0x0000000204077899 */ /* 0x000fe2000800063f */
[C---:B------:R-:W-:Y:S01]  /*2700*/  FSETP.NEU.AND P1, PT, R28.reuse, RZ, PT ;  /* 0x000000ff1c00720b */ /* 0x040fe20003f2d000 */
[----:B------:R-:W-:Y:S01]  /*2710*/  @P2 FFMA.FTZ R24, R28, R11, +INF ;  /* 0x7f8000001c182423 */ /* 0x000fe2000001000b */
[----:B------:R1:W2:Y:S01]  /*2720*/  LDS.128 R4, [R9+UR6] ;  /* 0x0000000609047984 */ /* 0x0002a20008000c00 */
[----:B------:R-:W-:-:S03]  /*2730*/  LEA R23, R18, R21, 0x1 ;  /* 0x0000001512177211 */ /* 0x000fc600078e08ff */
[----:B------:R-:W-:Y:S02]  /*2740*/  FSEL R24, R24, -INF , P1 ;  /* 0xff80000018187808 */ /* 0x000fe40000800000 */
[----:B------:R-:W-:Y:S01]  /*2750*/  LEA R25, R18, R23, 0x1 ;  /* 0x0000001712197211 */ /* 0x000fe200078e08ff */
[----:B-1----:R-:W-:Y:S02]  /*2760*/  IMAD.SHL.U32 R9, R8, 0x2, RZ ;  /* 0x0000000208097824 */ /* 0x002fe400078e00ff */
[----:B------:R-:W-:Y:S01]  /*2770*/  FFMA R53, R24, 0.69314718246459960938, R53 ;  /* 0x3f31721818357823 */ /* 0x000fe20000000035 */
[----:B------:R-:W-:Y:S02]  /*2780*/  IMAD.HI R8, R8, 0x2, RZ ;  /* 0x0000000208087827 */ /* 0x000fe400078e02ff */
[----:B0-----:R-:W-:Y:S02]  /*2790*/  IADD3 R22, P3, P4, R9, UR8, R26 ;  /* 0x0000000809167c10 */ /* 0x001fe4000fc7e01a */
[----:B------:R-:W-:-:S02]  /*27a0*/  LEA R26, R18, R25, 0x1 ;  /* 0x00000019121a7211 */ /* 0x000fc400078e08ff */
[----:B------:R-:W-:Y:S01]  /*27b0*/  IADD3.X R28, R8, UR5, R27, P3, P4 ;  /* 0x00000005081c7c10 */ /* 0x000fe20009fe841b */
[----:B------:R-:W-:Y:S01]  /*27c0*/  UIMAD.WIDE UR4, UR4, 0x4, URZ ;  /* 0x00000004040478a5 */ /* 0x000fe2000f8e023f */
[-C--:B------:R-:W-:Y:S02]  /*27d0*/  LEA R8, P3, R13, R22.reuse, 0x1 ;  /* 0x000000160d087211 */ /* 0x080fe400078608ff */
[-C--:B------:R-:W-:Y:S02]  /*27e0*/  LEA R10, P6, R15, R22.reuse, 0x1 ;  /* 0x000000160f0a7211 */ /* 0x080fe400078c08ff */
[----:B------:R-:W-:Y:S02]  /*27f0*/  LEA R12, P5, R17, R22, 0x1 ;  /* 0x00000016110c7211 */ /* 0x000fe400078a08ff */
[----:B------:R-:W-:Y:S02]  /*2800*/  LEA.HI.X.SX32 R9, R13, R28, 0x1, P3 ;  /* 0x0000001c0d097211 */ /* 0x000fe400018f0eff */
[----:B------:R-:W-:-:S02]  /*2810*/  LEA R14, P2, R19, R22, 0x1 ;  /* 0x00000016130e7211 */ /* 0x000fc400078408ff */
[----:B------:R-:W-:Y:S02]  /*2820*/  LEA.HI.X.SX32 R11, R15, R28, 0x1, P6 ;  /* 0x0000001c0f0b7211 */ /* 0x000fe400030f0eff */
[----:B------:R-:W-:Y:S02]  /*2830*/  LEA R16, P4, R21, R22, 0x1 ;  /* 0x0000001615107211 */ /* 0x000fe400078808ff */
[----:B------:R-:W-:Y:S02]  /*2840*/  LEA.HI.X.SX32 R13, R17, R28, 0x1, P5 ;  /* 0x0000001c110d7211 */ /* 0x000fe400028f0eff */
[-C--:B------:R-:W-:Y:S02]  /*2850*/  LEA R18, P3, R23, R22.reuse, 0x1 ;  /* 0x0000001617127211 */ /* 0x080fe400078608ff */
[-C--:B------:R-:W-:Y:S02]  /*2860*/  LEA R20, P6, R25, R22.reuse, 0x1 ;  /* 0x0000001619147211 */ /* 0x080fe400078c08ff */
[----:B------:R-:W-:Y:S01]  /*2870*/  LEA R22, P5, R26, R22, 0x1 ;  /* 0x000000161a167211 */ /* 0x000fe200078a08ff */
[----:B--2---:R0:W-:Y:S01]  /*2880*/  STG.E.U16 desc[UR14][R8.64], R4 ;  /* 0x0000000408007986 */ /* 0x0041e2000c10150e */
[----:B------:R-:W-:-:S02]  /*2890*/  LEA.HI.X.SX32 R15, R19, R28, 0x1, P2 ;  /* 0x0000001c130f7211 */ /* 0x000fc400010f0eff */
[-C--:B------:R-:W-:Y:S01]  /*28a0*/  LEA.HI.X.SX32 R17, R21, R28.reuse, 0x1, P4 ;  /* 0x0000001c15117211 */ /* 0x080fe200020f0eff */
[----:B------:R1:W-:Y:S01]  /*28b0*/  STG.E.U16 desc[UR14][R10.64], R5 ;  /* 0x000000050a007986 */ /* 0x0003e2000c10150e */
[-C--:B------:R-:W-:Y:S02]  /*28c0*/  LEA.HI.X.SX32 R19, R23, R28.reuse, 0x1, P3 ;  /* 0x0000001c17137211 */ /* 0x080fe400018f0eff */
[-C--:B------:R-:W-:Y:S01]  /*28d0*/  LEA.HI.X.SX32 R21, R25, R28.reuse, 0x1, P6 ;  /* 0x0000001c19157211 */ /* 0x080fe200030f0eff */
[----:B------:R2:W-:Y:S01]  /*28e0*/  STG.E.U16 desc[UR14][R12.64], R6 ;  /* 0x000000060c007986 */ /* 0x0005e2000c10150e */
[----:B------:R-:W-:Y:S02]  /*28f0*/  LEA.HI.X.SX32 R23, R26, R28, 0x1, P5 ;  /* 0x0000001c1a177211 */ /* 0x000fe400028f0eff */
[----:B------:R-:W-:Y:S01]  /*2900*/  PRMT R25, R7, 0x7632, R25 ;  /* 0x0000763207197816 */ /* 0x000fe20000000019 */
[----:B------:R3:W-:Y:S01]  /*2910*/  STG.E.U16 desc[UR14][R14.64], R7 ;  /* 0x000000070e007986 */ /* 0x0007e2000c10150e */
[----:B0-----:R-:W-:Y:S01]  /*2920*/  PRMT R9, R4, 0x7632, R9 ;  /* 0x0000763204097816 */ /* 0x001fe20000000009 */
[----:B------:R-:W0:Y:S01]  /*2930*/  LDC.64 R26, c[0x0][0x230] ;  /* 0x00008c00ff1a7b82 */ /* 0x000e220000000a00 */
[----:B------:R-:W-:-:S02]  /*2940*/  LOP3.LUT P2, RZ, R80, 0x40, RZ, 0xc0, !PT ;  /* 0x0000004050ff7812 */ /* 0x000fc4000784c0ff */
[----:B-1----:R-:W-:Y:S01]  /*2950*/  PRMT R11, R5, 0x7632, R11 ;  /* 0x00007632050b7816 */ /* 0x002fe2000000000b */
[----:B------:R3:W-:Y:S01]  /*2960*/  STG.E.U16 desc[UR14][R16.64], R9 ;  /* 0x0000000910007986 */ /* 0x0007e2000c10150e */
[----:B------:R-:W-:Y:S02]  /*2970*/  FSEL R4, R3, -INF , P0 ;  /* 0xff80000003047808 */ /* 0x000fe40000000000 */
[----:B--2---:R-:W-:Y:S01]  /*2980*/  PRMT R13, R6, 0x7632, R13 ;  /* 0x00007632060d7816 */ /* 0x004fe2000000000d */
[----:B------:R3:W-:Y:S01]  /*2990*/  STG.E.U16 desc[UR14][R18.64], R11 ;  /* 0x0000000b12007986 */ /* 0x0007e2000c10150e */
[----:B------:R-:W-:Y:S01]  /*29a0*/  SHF.L.U32 R80, R80, 0x1, RZ ;  /* 0x0000000150507819 */ /* 0x000fe200000006ff */
[----:B------:R-:W-:Y:S01]  /*29b0*/  FFMA R52, R4, 0.69314718246459960938, R89 ;  /* 0x3f31721804347823 */ /* 0x000fe20000000059 */
[----:B------:R-:W-:Y:S01]  /*29c0*/  SHF.L.U32 R5, R0, 0x2, RZ ;  /* 0x0000000200057819 */ /* 0x000fe200000006ff */
[----:B------:R3:W-:Y:S01]  /*29d0*/  STG.E.U16 desc[UR14][R20.64], R13 ;  /* 0x0000000d14007986 */ /* 0x0007e2000c10150e */
[----:B------:R-:W-:Y:S01]  /*29e0*/  LOP3.LUT R80, R80, 0xf8, RZ, 0xc0, !PT ;  /* 0x000000f850507812 */ /* 0x000fe200078ec0ff */
[----:B------:R-:W-:-:S02]  /*29f0*/  IMAD.HI R0, R0, 0x4, RZ ;  /* 0x0000000400007827 */ /* 0x000fc400078e02ff */
[----:B------:R3:W-:Y:S01]  /*2a00*/  STG.E.U16 desc[UR14][R22.64], R25 ;  /* 0x0000001916007986 */ /* 0x0007e2000c10150e */
[----:B------:R-:W-:Y:S01]  /*2a10*/  BAR.SYNC.DEFER_BLOCKING 0x0 ;  /* 0x0000000000007b1d */ /* 0x000fe20000010000 */
[----:B0-----:R-:W-:-:S04]  /*2a20*/  IADD3 R4, P0, P1, R5, UR7, R26 ;  /* 0x0000000705047c10 */ /* 0x001fc8000f91e01a */
[----:B------:R-:W-:Y:S01]  /*2a30*/  IADD3.X R5, R0, UR5, R27, P0, P1 ;  /* 0x0000000500057c10 */ /* 0x000fe200087e241b */
[----:B------:R3:W-:Y:S02]  /*2a40*/  STS.64 [R80+UR6], R52 ;  /* 0x0000003450007988 */ /* 0x0007e40008000a06 */
[----:B------:R-:W-:Y:S06]  /*2a50*/  BAR.SYNC.DEFER_BLOCKING 0x0 ;  /* 0x0000000000007b1d */ /* 0x000fec0000010000 */
[----:B------:R-:W-:Y:S05]  /*2a60*/  @P2 EXIT ;  /* 0x000000000000294d */ /* 0x000fea0003800000 */
[----:B------:R-:W0:Y:S04]  /*2a70*/  LDS R3, [R2] ;  /* 0x0000000002037984 */ /* 0x000e280000000800 */
[----:B0-----:R-:W-:Y:S01]  /*2a80*/  STG.E desc[UR14][R4.64], R3 ;  /* 0x0000000304007986 */ /* 0x001fe2000c10190e */
[----:B------:R-:W-:Y:S05]  /*2a90*/  EXIT ;  /* 0x000000000000794d */ /* 0x000fea0003800000 */
.L_x_2:
[----:B------:R-:W-:-:S00]  /*2aa0*/  BRA `(.L_x_2) ;  /* 0xfffffffc00fc7947 */ /* 0x000fc0000383ffff */
[----:B------:R-:W-:-:S00]  /*2ab0*/  NOP ;  /* 0x0000000000007918 */ /* 0x000fc00000000000 */
        /* <DEDUP_REMOVED lines=12> */
.L_x_3:


//--------------------- .nv.global.init           --------------------------
	.section	.nv.global.init,"aw",@progbits
.nv.global.init:
	.type		_$_str,@object
	.size		_$_str,(.L_0 - _$_str)
_$_str:
        /*0000*/ 	.byte	0x5f, 0x5f, 0x43, 0x55, 0x44, 0x41, 0x5f, 0x46, 0x54, 0x5a, 0x00
.L_0:


//--------------------- .nv.shared.attn_fwd       --------------------------
	.section	.nv.shared.attn_fwd,"aw",@nobits
	.sectionflags	@""
	.align	16
	.zero		1024


//--------------------- .nv.shared.reserved.0     --------------------------
	.section	.nv.shared.reserved.0,"aw",@nobits
	.weak		__nv_reservedSMEM_offset_0_alias
	.size		__nv_reservedSMEM_offset_0_alias, 0, 0
	.other		__nv_reservedSMEM_offset_0_alias,@"STO_CUDA_RESERVED_SHARED STV_DEFAULT"
__nv_reservedSMEM_offset_0_alias:
	.zero		0


//--------------------- .nv.constant0.attn_fwd    --------------------------
	.section	.nv.constant0.attn_fwd,"a",@progbits
	.sectionflags	@""
	.align	4
.nv.constant0.attn_fwd:
	.zero		664


//--------------------- SYMBOLS --------------------------

	.type		.nv.reservedSmem.offset0,@object
	.size		.nv.reservedSmem.offset0,0x4
